//
// Generated by NVIDIA NVVM Compiler
//
// Compiler Build ID: CL-36424714
// Cuda compilation tools, release 13.0, V13.0.88
// Based on NVVM 20.0.0
//

.version 9.0
.target sm_100
.address_size 64

	// .globl	_Z17convolutionkernelPPfPPS0_S0_S0_

.visible .entry _Z17convolutionkernelPPfPPS0_S0_S0_(
	.param .u64 .ptr .align 1 _Z17convolutionkernelPPfPPS0_S0_S0__param_0,
	.param .u64 .ptr .align 1 _Z17convolutionkernelPPfPPS0_S0_S0__param_1,
	.param .u64 .ptr .align 1 _Z17convolutionkernelPPfPPS0_S0_S0__param_2,
	.param .u64 .ptr .align 1 _Z17convolutionkernelPPfPPS0_S0_S0__param_3
)
{
	.reg .pred 	%p<3>;
	.reg .b32 	%r<12>;
	.reg .b32 	%f<31>;
	.reg .b64 	%rd<140>;

	ld.param.u64 	%rd6, [_Z17convolutionkernelPPfPPS0_S0_S0__param_0];
	ld.param.u64 	%rd7, [_Z17convolutionkernelPPfPPS0_S0_S0__param_1];
	ld.param.u64 	%rd8, [_Z17convolutionkernelPPfPPS0_S0_S0__param_2];
	ld.param.u64 	%rd5, [_Z17convolutionkernelPPfPPS0_S0_S0__param_3];
	cvta.to.global.u64 	%rd9, %rd7;
	cvta.to.global.u64 	%rd10, %rd8;
	cvta.to.global.u64 	%rd11, %rd6;
	mov.u32 	%r1, %ctaid.x;
	mov.u32 	%r2, %ctaid.y;
	mov.u32 	%r5, %tid.x;
	mov.u32 	%r6, %tid.y;
	add.s32 	%r7, %r2, %r6;
	mul.wide.u32 	%rd12, %r7, 8;
	add.s64 	%rd13, %rd11, %rd12;
	ld.global.u64 	%rd14, [%rd13];
	cvta.to.global.u64 	%rd15, %rd14;
	add.s32 	%r8, %r1, %r5;
	mul.wide.u32 	%rd16, %r8, 4;
	add.s64 	%rd17, %rd15, %rd16;
	ld.global.f32 	%f1, [%rd17];
	mul.wide.u32 	%rd18, %r6, 8;
	add.s64 	%rd19, %rd10, %rd18;
	ld.global.u64 	%rd20, [%rd19];
	cvta.to.global.u64 	%rd21, %rd20;
	mul.wide.u32 	%rd22, %r5, 4;
	add.s64 	%rd23, %rd21, %rd22;
	ld.global.f32 	%f2, [%rd23];
	mul.f32 	%f3, %f1, %f2;
	mul.wide.u32 	%rd24, %r2, 8;
	add.s64 	%rd1, %rd9, %rd24;
	ld.global.u64 	%rd25, [%rd1];
	cvta.to.global.u64 	%rd26, %rd25;
	mul.wide.u32 	%rd27, %r1, 8;
	add.s64 	%rd28, %rd26, %rd27;
	ld.global.u64 	%rd29, [%rd28];
	cvta.to.global.u64 	%rd30, %rd29;
	add.s64 	%rd31, %rd30, %rd18;
	ld.global.u64 	%rd32, [%rd31];
	cvta.to.global.u64 	%rd33, %rd32;
	add.s64 	%rd34, %rd33, %rd22;
	st.global.f32 	[%rd34], %f3;
	bar.sync 	0;
	or.b32  	%r9, %r5, %r6;
	setp.ne.s32 	%p1, %r9, 0;
	@%p1 bra 	$L__BB0_3;
	cvta.to.global.u64 	%rd36, %rd5;
	add.s64 	%rd2, %rd36, %rd24;
	mov.b32 	%r11, 0;
	mov.b64 	%rd139, 0;
$L__BB0_2:
	ld.global.u64 	%rd38, [%rd1];
	cvta.to.global.u64 	%rd39, %rd38;
	add.s64 	%rd41, %rd39, %rd27;
	ld.global.u64 	%rd42, [%rd41];
	cvta.to.global.u64 	%rd43, %rd42;
	add.s64 	%rd44, %rd43, %rd139;
	ld.global.u64 	%rd45, [%rd44];
	cvta.to.global.u64 	%rd46, %rd45;
	ld.global.f32 	%f4, [%rd46];
	ld.global.u64 	%rd47, [%rd2];
	cvta.to.global.u64 	%rd48, %rd47;
	mul.wide.u32 	%rd49, %r1, 4;
	add.s64 	%rd50, %rd48, %rd49;
	ld.global.f32 	%f5, [%rd50];
	add.f32 	%f6, %f4, %f5;
	st.global.f32 	[%rd50], %f6;
	ld.global.u64 	%rd51, [%rd1];
	cvta.to.global.u64 	%rd52, %rd51;
	add.s64 	%rd53, %rd52, %rd27;
	ld.global.u64 	%rd54, [%rd53];
	cvta.to.global.u64 	%rd55, %rd54;
	add.s64 	%rd56, %rd55, %rd139;
	ld.global.u64 	%rd57, [%rd56];
	cvta.to.global.u64 	%rd58, %rd57;
	ld.global.f32 	%f7, [%rd58+4];
	ld.global.u64 	%rd59, [%rd2];
	cvta.to.global.u64 	%rd60, %rd59;
	add.s64 	%rd61, %rd60, %rd49;
	ld.global.f32 	%f8, [%rd61];
	add.f32 	%f9, %f7, %f8;
	st.global.f32 	[%rd61], %f9;
	ld.global.u64 	%rd62, [%rd1];
	cvta.to.global.u64 	%rd63, %rd62;
	add.s64 	%rd64, %rd63, %rd27;
	ld.global.u64 	%rd65, [%rd64];
	cvta.to.global.u64 	%rd66, %rd65;
	add.s64 	%rd67, %rd66, %rd139;
	ld.global.u64 	%rd68, [%rd67];
	cvta.to.global.u64 	%rd69, %rd68;
	ld.global.f32 	%f10, [%rd69+8];
	ld.global.u64 	%rd70, [%rd2];
	cvta.to.global.u64 	%rd71, %rd70;
	add.s64 	%rd72, %rd71, %rd49;
	ld.global.f32 	%f11, [%rd72];
	add.f32 	%f12, %f10, %f11;
	st.global.f32 	[%rd72], %f12;
	ld.global.u64 	%rd73, [%rd1];
	cvta.to.global.u64 	%rd74, %rd73;
	add.s64 	%rd75, %rd74, %rd27;
	ld.global.u64 	%rd76, [%rd75];
	cvta.to.global.u64 	%rd77, %rd76;
	add.s64 	%rd78, %rd77, %rd139;
	ld.global.u64 	%rd79, [%rd78];
	cvta.to.global.u64 	%rd80, %rd79;
	ld.global.f32 	%f13, [%rd80+12];
	ld.global.u64 	%rd81, [%rd2];
	cvta.to.global.u64 	%rd82, %rd81;
	add.s64 	%rd83, %rd82, %rd49;
	ld.global.f32 	%f14, [%rd83];
	add.f32 	%f15, %f13, %f14;
	st.global.f32 	[%rd83], %f15;
	ld.global.u64 	%rd84, [%rd1];
	cvta.to.global.u64 	%rd85, %rd84;
	add.s64 	%rd86, %rd85, %rd27;
	ld.global.u64 	%rd87, [%rd86];
	cvta.to.global.u64 	%rd88, %rd87;
	add.s64 	%rd89, %rd88, %rd139;
	ld.global.u64 	%rd90, [%rd89];
	cvta.to.global.u64 	%rd91, %rd90;
	ld.global.f32 	%f16, [%rd91+16];
	ld.global.u64 	%rd92, [%rd2];
	cvta.to.global.u64 	%rd93, %rd92;
	add.s64 	%rd94, %rd93, %rd49;
	ld.global.f32 	%f17, [%rd94];
	add.f32 	%f18, %f16, %f17;
	st.global.f32 	[%rd94], %f18;
	ld.global.u64 	%rd95, [%rd1];
	cvta.to.global.u64 	%rd96, %rd95;
	add.s64 	%rd97, %rd96, %rd27;
	ld.global.u64 	%rd98, [%rd97];
	cvta.to.global.u64 	%rd99, %rd98;
	add.s64 	%rd100, %rd99, %rd139;
	ld.global.u64 	%rd101, [%rd100];
	cvta.to.global.u64 	%rd102, %rd101;
	ld.global.f32 	%f19, [%rd102+20];
	ld.global.u64 	%rd103, [%rd2];
	cvta.to.global.u64 	%rd104, %rd103;
	add.s64 	%rd105, %rd104, %rd49;
	ld.global.f32 	%f20, [%rd105];
	add.f32 	%f21, %f19, %f20;
	st.global.f32 	[%rd105], %f21;
	ld.global.u64 	%rd106, [%rd1];
	cvta.to.global.u64 	%rd107, %rd106;
	add.s64 	%rd108, %rd107, %rd27;
	ld.global.u64 	%rd109, [%rd108];
	cvta.to.global.u64 	%rd110, %rd109;
	add.s64 	%rd111, %rd110, %rd139;
	ld.global.u64 	%rd112, [%rd111];
	cvta.to.global.u64 	%rd113, %rd112;
	ld.global.f32 	%f22, [%rd113+24];
	ld.global.u64 	%rd114, [%rd2];
	cvta.to.global.u64 	%rd115, %rd114;
	add.s64 	%rd116, %rd115, %rd49;
	ld.global.f32 	%f23, [%rd116];
	add.f32 	%f24, %f22, %f23;
	st.global.f32 	[%rd116], %f24;
	ld.global.u64 	%rd117, [%rd1];
	cvta.to.global.u64 	%rd118, %rd117;
	add.s64 	%rd119, %rd118, %rd27;
	ld.global.u64 	%rd120, [%rd119];
	cvta.to.global.u64 	%rd121, %rd120;
	add.s64 	%rd122, %rd121, %rd139;
	ld.global.u64 	%rd123, [%rd122];
	cvta.to.global.u64 	%rd124, %rd123;
	ld.global.f32 	%f25, [%rd124+28];
	ld.global.u64 	%rd125, [%rd2];
	cvta.to.global.u64 	%rd126, %rd125;
	add.s64 	%rd127, %rd126, %rd49;
	ld.global.f32 	%f26, [%rd127];
	add.f32 	%f27, %f25, %f26;
	st.global.f32 	[%rd127], %f27;
	ld.global.u64 	%rd128, [%rd1];
	cvta.to.global.u64 	%rd129, %rd128;
	add.s64 	%rd130, %rd129, %rd27;
	ld.global.u64 	%rd131, [%rd130];
	cvta.to.global.u64 	%rd132, %rd131;
	add.s64 	%rd133, %rd132, %rd139;
	ld.global.u64 	%rd134, [%rd133];
	cvta.to.global.u64 	%rd135, %rd134;
	ld.global.f32 	%f28, [%rd135+32];
	ld.global.u64 	%rd136, [%rd2];
	cvta.to.global.u64 	%rd137, %rd136;
	add.s64 	%rd138, %rd137, %rd49;
	ld.global.f32 	%f29, [%rd138];
	add.f32 	%f30, %f28, %f29;
	st.global.f32 	[%rd138], %f30;
	add.s32 	%r11, %r11, 1;
	add.s64 	%rd139, %rd139, 8;
	setp.ne.s32 	%p2, %r11, 9;
	@%p2 bra 	$L__BB0_2;
$L__BB0_3:
	ret;

}
	// .globl	_Z23resizeconvolutionkernelPPfPPS0_S0_S0_
.visible .entry _Z23resizeconvolutionkernelPPfPPS0_S0_S0_(
	.param .u64 .ptr .align 1 _Z23resizeconvolutionkernelPPfPPS0_S0_S0__param_0,
	.param .u64 .ptr .align 1 _Z23resizeconvolutionkernelPPfPPS0_S0_S0__param_1,
	.param .u64 .ptr .align 1 _Z23resizeconvolutionkernelPPfPPS0_S0_S0__param_2,
	.param .u64 .ptr .align 1 _Z23resizeconvolutionkernelPPfPPS0_S0_S0__param_3
)
{
	.reg .pred 	%p<11>;
	.reg .b32 	%r<64>;
	.reg .b32 	%f<61>;
	.reg .b64 	%rd<271>;

	ld.param.u64 	%rd9, [_Z23resizeconvolutionkernelPPfPPS0_S0_S0__param_0];
	ld.param.u64 	%rd10, [_Z23resizeconvolutionkernelPPfPPS0_S0_S0__param_1];
	ld.param.u64 	%rd11, [_Z23resizeconvolutionkernelPPfPPS0_S0_S0__param_3];
	cvta.to.global.u64 	%rd1, %rd11;
	cvta.to.global.u64 	%rd2, %rd10;
	cvta.to.global.u64 	%rd3, %rd9;
	mov.u32 	%r19, %ctaid.x;
	mov.u32 	%r20, %tid.x;
	mad.lo.s32 	%r1, %r19, 36, %r20;
	add.s32 	%r2, %r1, 6480;
	mul.hi.u32 	%r21, %r2, 954437177;
	shr.u32 	%r22, %r21, 1;
	mul.lo.s32 	%r23, %r22, 9;
	sub.s32 	%r3, %r2, %r23;
	mad.lo.s32 	%r24, %r22, -59049, %r2;
	mul.hi.s32 	%r25, %r24, 954437177;
	shr.u32 	%r26, %r25, 31;
	shr.s32 	%r27, %r25, 1;
	add.s32 	%r28, %r27, %r26;
	mul.lo.s32 	%r4, %r28, 9;
	mad.lo.s32 	%r29, %r28, -729, %r24;
	mul.hi.s32 	%r30, %r29, 954437177;
	shr.u32 	%r31, %r30, 31;
	shr.s32 	%r32, %r30, 1;
	add.s32 	%r5, %r32, %r31;
	mad.lo.s32 	%r6, %r5, -9, %r29;
	setp.eq.s32 	%p2, %r6, 0;
	add.s32 	%r33, %r29, 8;
	setp.lt.u32 	%p3, %r33, 17;
	and.pred  	%p1, %p3, %p2;
	mov.b32 	%r59, 0;
	mul.wide.s32 	%rd147, %r5, 8;
	mul.wide.s32 	%rd151, %r6, 4;
	mul.wide.s32 	%rd156, %r4, 8;
	not.pred 	%p8, %p1;
	mov.u32 	%r63, %r1;
$L__BB1_1:
	setp.eq.s32 	%p4, %r59, 4;
	@%p4 bra 	$L__BB1_5;
	ld.param.u64 	%rd268, [_Z23resizeconvolutionkernelPPfPPS0_S0_S0__param_2];
	mad.lo.s32 	%r63, %r59, 1620, %r1;
	mul.hi.u32 	%r34, %r63, 954437177;
	shr.u32 	%r35, %r34, 1;
	mul.lo.s32 	%r36, %r35, 9;
	sub.s32 	%r10, %r63, %r36;
	mul.lo.s32 	%r37, %r35, 81;
	mad.lo.s32 	%r38, %r35, -59049, %r63;
	mul.hi.s32 	%r39, %r38, 954437177;
	shr.u32 	%r40, %r39, 31;
	shr.s32 	%r41, %r39, 1;
	add.s32 	%r42, %r41, %r40;
	mul.lo.s32 	%r11, %r42, 9;
	mad.lo.s32 	%r43, %r42, 81, %r38;
	mad.lo.s32 	%r44, %r42, 648, %r43;
	mad.lo.s32 	%r45, %r43, 9, %r44;
	add.s32 	%r46, %r43, %r37;
	mul.wide.s32 	%rd12, %r46, 8;
	add.s64 	%rd13, %rd3, %rd12;
	ld.global.u64 	%rd14, [%rd13];
	cvta.to.global.u64 	%rd15, %rd14;
	add.s32 	%r47, %r45, %r11;
	mul.wide.s32 	%rd16, %r47, 4;
	add.s64 	%rd17, %rd15, %rd16;
	ld.global.f32 	%f1, [%rd17];
	cvta.to.global.u64 	%rd18, %rd268;
	mul.wide.s32 	%rd19, %r43, 8;
	add.s64 	%rd20, %rd18, %rd19;
	ld.global.u64 	%rd21, [%rd20];
	cvta.to.global.u64 	%rd22, %rd21;
	mul.wide.s32 	%rd23, %r45, 4;
	add.s64 	%rd24, %rd22, %rd23;
	ld.global.f32 	%f2, [%rd24];
	mul.f32 	%f3, %f1, %f2;
	mul.wide.s32 	%rd25, %r37, 8;
	add.s64 	%rd4, %rd2, %rd25;
	ld.global.u64 	%rd26, [%rd4];
	cvta.to.global.u64 	%rd27, %rd26;
	mul.wide.s32 	%rd28, %r11, 8;
	add.s64 	%rd29, %rd27, %rd28;
	ld.global.u64 	%rd30, [%rd29];
	cvta.to.global.u64 	%rd31, %rd30;
	add.s64 	%rd32, %rd31, %rd19;
	ld.global.u64 	%rd33, [%rd32];
	cvta.to.global.u64 	%rd34, %rd33;
	add.s64 	%rd35, %rd34, %rd23;
	st.global.f32 	[%rd35], %f3;
	bar.sync 	0;
	or.b32  	%r48, %r45, %r43;
	setp.ne.s32 	%p5, %r48, 0;
	@%p5 bra 	$L__BB1_9;
	mov.b32 	%r61, 0;
	mov.b64 	%rd270, 0;
	sub.s32 	%r50, %r63, %r10;
	mul.lo.s32 	%r51, %r50, 9;
$L__BB1_4:
	ld.global.u64 	%rd37, [%rd4];
	cvta.to.global.u64 	%rd38, %rd37;
	mul.wide.s32 	%rd39, %r11, 8;
	add.s64 	%rd40, %rd38, %rd39;
	ld.global.u64 	%rd41, [%rd40];
	cvta.to.global.u64 	%rd42, %rd41;
	add.s64 	%rd43, %rd42, %rd270;
	ld.global.u64 	%rd44, [%rd43];
	cvta.to.global.u64 	%rd45, %rd44;
	ld.global.f32 	%f4, [%rd45];
	mul.wide.s32 	%rd46, %r51, 8;
	add.s64 	%rd47, %rd1, %rd46;
	ld.global.u64 	%rd48, [%rd47];
	cvta.to.global.u64 	%rd49, %rd48;
	mul.wide.s32 	%rd50, %r11, 4;
	add.s64 	%rd51, %rd49, %rd50;
	ld.global.f32 	%f5, [%rd51];
	add.f32 	%f6, %f4, %f5;
	st.global.f32 	[%rd51], %f6;
	ld.global.u64 	%rd52, [%rd4];
	cvta.to.global.u64 	%rd53, %rd52;
	add.s64 	%rd54, %rd53, %rd39;
	ld.global.u64 	%rd55, [%rd54];
	cvta.to.global.u64 	%rd56, %rd55;
	add.s64 	%rd57, %rd56, %rd270;
	ld.global.u64 	%rd58, [%rd57];
	cvta.to.global.u64 	%rd59, %rd58;
	ld.global.f32 	%f7, [%rd59+4];
	ld.global.u64 	%rd60, [%rd47];
	cvta.to.global.u64 	%rd61, %rd60;
	add.s64 	%rd62, %rd61, %rd50;
	ld.global.f32 	%f8, [%rd62];
	add.f32 	%f9, %f7, %f8;
	st.global.f32 	[%rd62], %f9;
	ld.global.u64 	%rd63, [%rd4];
	cvta.to.global.u64 	%rd64, %rd63;
	add.s64 	%rd65, %rd64, %rd39;
	ld.global.u64 	%rd66, [%rd65];
	cvta.to.global.u64 	%rd67, %rd66;
	add.s64 	%rd68, %rd67, %rd270;
	ld.global.u64 	%rd69, [%rd68];
	cvta.to.global.u64 	%rd70, %rd69;
	ld.global.f32 	%f10, [%rd70+8];
	ld.global.u64 	%rd71, [%rd47];
	cvta.to.global.u64 	%rd72, %rd71;
	add.s64 	%rd73, %rd72, %rd50;
	ld.global.f32 	%f11, [%rd73];
	add.f32 	%f12, %f10, %f11;
	st.global.f32 	[%rd73], %f12;
	ld.global.u64 	%rd74, [%rd4];
	cvta.to.global.u64 	%rd75, %rd74;
	add.s64 	%rd76, %rd75, %rd39;
	ld.global.u64 	%rd77, [%rd76];
	cvta.to.global.u64 	%rd78, %rd77;
	add.s64 	%rd79, %rd78, %rd270;
	ld.global.u64 	%rd80, [%rd79];
	cvta.to.global.u64 	%rd81, %rd80;
	ld.global.f32 	%f13, [%rd81+12];
	ld.global.u64 	%rd82, [%rd47];
	cvta.to.global.u64 	%rd83, %rd82;
	add.s64 	%rd84, %rd83, %rd50;
	ld.global.f32 	%f14, [%rd84];
	add.f32 	%f15, %f13, %f14;
	st.global.f32 	[%rd84], %f15;
	ld.global.u64 	%rd85, [%rd4];
	cvta.to.global.u64 	%rd86, %rd85;
	add.s64 	%rd87, %rd86, %rd39;
	ld.global.u64 	%rd88, [%rd87];
	cvta.to.global.u64 	%rd89, %rd88;
	add.s64 	%rd90, %rd89, %rd270;
	ld.global.u64 	%rd91, [%rd90];
	cvta.to.global.u64 	%rd92, %rd91;
	ld.global.f32 	%f16, [%rd92+16];
	ld.global.u64 	%rd93, [%rd47];
	cvta.to.global.u64 	%rd94, %rd93;
	add.s64 	%rd95, %rd94, %rd50;
	ld.global.f32 	%f17, [%rd95];
	add.f32 	%f18, %f16, %f17;
	st.global.f32 	[%rd95], %f18;
	ld.global.u64 	%rd96, [%rd4];
	cvta.to.global.u64 	%rd97, %rd96;
	add.s64 	%rd98, %rd97, %rd39;
	ld.global.u64 	%rd99, [%rd98];
	cvta.to.global.u64 	%rd100, %rd99;
	add.s64 	%rd101, %rd100, %rd270;
	ld.global.u64 	%rd102, [%rd101];
	cvta.to.global.u64 	%rd103, %rd102;
	ld.global.f32 	%f19, [%rd103+20];
	ld.global.u64 	%rd104, [%rd47];
	cvta.to.global.u64 	%rd105, %rd104;
	add.s64 	%rd106, %rd105, %rd50;
	ld.global.f32 	%f20, [%rd106];
	add.f32 	%f21, %f19, %f20;
	st.global.f32 	[%rd106], %f21;
	ld.global.u64 	%rd107, [%rd4];
	cvta.to.global.u64 	%rd108, %rd107;
	add.s64 	%rd109, %rd108, %rd39;
	ld.global.u64 	%rd110, [%rd109];
	cvta.to.global.u64 	%rd111, %rd110;
	add.s64 	%rd112, %rd111, %rd270;
	ld.global.u64 	%rd113, [%rd112];
	cvta.to.global.u64 	%rd114, %rd113;
	ld.global.f32 	%f22, [%rd114+24];
	ld.global.u64 	%rd115, [%rd47];
	cvta.to.global.u64 	%rd116, %rd115;
	add.s64 	%rd117, %rd116, %rd50;
	ld.global.f32 	%f23, [%rd117];
	add.f32 	%f24, %f22, %f23;
	st.global.f32 	[%rd117], %f24;
	ld.global.u64 	%rd118, [%rd4];
	cvta.to.global.u64 	%rd119, %rd118;
	add.s64 	%rd120, %rd119, %rd39;
	ld.global.u64 	%rd121, [%rd120];
	cvta.to.global.u64 	%rd122, %rd121;
	add.s64 	%rd123, %rd122, %rd270;
	ld.global.u64 	%rd124, [%rd123];
	cvta.to.global.u64 	%rd125, %rd124;
	ld.global.f32 	%f25, [%rd125+28];
	ld.global.u64 	%rd126, [%rd47];
	cvta.to.global.u64 	%rd127, %rd126;
	add.s64 	%rd128, %rd127, %rd50;
	ld.global.f32 	%f26, [%rd128];
	add.f32 	%f27, %f25, %f26;
	st.global.f32 	[%rd128], %f27;
	ld.global.u64 	%rd129, [%rd4];
	cvta.to.global.u64 	%rd130, %rd129;
	add.s64 	%rd131, %rd130, %rd39;
	ld.global.u64 	%rd132, [%rd131];
	cvta.to.global.u64 	%rd133, %rd132;
	add.s64 	%rd134, %rd133, %rd270;
	ld.global.u64 	%rd135, [%rd134];
	cvta.to.global.u64 	%rd136, %rd135;
	ld.global.f32 	%f28, [%rd136+32];
	ld.global.u64 	%rd137, [%rd47];
	cvta.to.global.u64 	%rd138, %rd137;
	add.s64 	%rd139, %rd138, %rd50;
	ld.global.f32 	%f29, [%rd139];
	add.f32 	%f30, %f28, %f29;
	st.global.f32 	[%rd139], %f30;
	add.s32 	%r61, %r61, 1;
	add.s64 	%rd270, %rd270, 8;
	setp.eq.s32 	%p6, %r61, 9;
	@%p6 bra 	$L__BB1_9;
	bra.uni 	$L__BB1_4;
$L__BB1_5:
	setp.gt.s32 	%p7, %r63, -1540;
	@%p7 bra 	$L__BB1_9;
	ld.param.u64 	%rd269, [_Z23resizeconvolutionkernelPPfPPS0_S0_S0__param_2];
	add.s32 	%r52, %r6, %r4;
	sub.s32 	%r53, %r2, %r3;
	mul.lo.s32 	%r54, %r53, 9;
	add.s32 	%r55, %r5, %r54;
	mul.wide.s32 	%rd140, %r55, 8;
	add.s64 	%rd141, %rd3, %rd140;
	ld.global.u64 	%rd142, [%rd141];
	cvta.to.global.u64 	%rd143, %rd142;
	mul.wide.s32 	%rd144, %r52, 4;
	add.s64 	%rd145, %rd143, %rd144;
	ld.global.f32 	%f31, [%rd145];
	cvta.to.global.u64 	%rd146, %rd269;
	add.s64 	%rd148, %rd146, %rd147;
	ld.global.u64 	%rd149, [%rd148];
	cvta.to.global.u64 	%rd150, %rd149;
	add.s64 	%rd152, %rd150, %rd151;
	ld.global.f32 	%f32, [%rd152];
	mul.f32 	%f33, %f31, %f32;
	mul.wide.s32 	%rd153, %r54, 8;
	add.s64 	%rd7, %rd2, %rd153;
	ld.global.u64 	%rd154, [%rd7];
	cvta.to.global.u64 	%rd155, %rd154;
	add.s64 	%rd157, %rd155, %rd156;
	ld.global.u64 	%rd158, [%rd157];
	cvta.to.global.u64 	%rd159, %rd158;
	add.s64 	%rd160, %rd159, %rd147;
	ld.global.u64 	%rd161, [%rd160];
	cvta.to.global.u64 	%rd162, %rd161;
	add.s64 	%rd163, %rd162, %rd151;
	st.global.f32 	[%rd163], %f33;
	bar.sync 	0;
	mov.u32 	%r63, %r2;
	@%p8 bra 	$L__BB1_9;
	mov.b32 	%r62, 0;
$L__BB1_8:
	ld.global.u64 	%rd164, [%rd7];
	cvta.to.global.u64 	%rd165, %rd164;
	mul.wide.s32 	%rd166, %r4, 8;
	add.s64 	%rd167, %rd165, %rd166;
	ld.global.u64 	%rd168, [%rd167];
	cvta.to.global.u64 	%rd169, %rd168;
	mul.wide.u32 	%rd170, %r62, 8;
	add.s64 	%rd171, %rd169, %rd170;
	ld.global.u64 	%rd172, [%rd171];
	cvta.to.global.u64 	%rd173, %rd172;
	ld.global.f32 	%f34, [%rd173];
	mul.wide.s32 	%rd174, %r54, 8;
	add.s64 	%rd175, %rd1, %rd174;
	ld.global.u64 	%rd176, [%rd175];
	cvta.to.global.u64 	%rd177, %rd176;
	mul.wide.s32 	%rd178, %r4, 4;
	add.s64 	%rd179, %rd177, %rd178;
	ld.global.f32 	%f35, [%rd179];
	add.f32 	%f36, %f34, %f35;
	st.global.f32 	[%rd179], %f36;
	ld.global.u64 	%rd180, [%rd7];
	cvta.to.global.u64 	%rd181, %rd180;
	add.s64 	%rd182, %rd181, %rd166;
	ld.global.u64 	%rd183, [%rd182];
	cvta.to.global.u64 	%rd184, %rd183;
	add.s64 	%rd185, %rd184, %rd170;
	ld.global.u64 	%rd186, [%rd185];
	cvta.to.global.u64 	%rd187, %rd186;
	ld.global.f32 	%f37, [%rd187+4];
	ld.global.u64 	%rd188, [%rd175];
	cvta.to.global.u64 	%rd189, %rd188;
	add.s64 	%rd190, %rd189, %rd178;
	ld.global.f32 	%f38, [%rd190];
	add.f32 	%f39, %f37, %f38;
	st.global.f32 	[%rd190], %f39;
	ld.global.u64 	%rd191, [%rd7];
	cvta.to.global.u64 	%rd192, %rd191;
	add.s64 	%rd193, %rd192, %rd166;
	ld.global.u64 	%rd194, [%rd193];
	cvta.to.global.u64 	%rd195, %rd194;
	add.s64 	%rd196, %rd195, %rd170;
	ld.global.u64 	%rd197, [%rd196];
	cvta.to.global.u64 	%rd198, %rd197;
	ld.global.f32 	%f40, [%rd198+8];
	ld.global.u64 	%rd199, [%rd175];
	cvta.to.global.u64 	%rd200, %rd199;
	add.s64 	%rd201, %rd200, %rd178;
	ld.global.f32 	%f41, [%rd201];
	add.f32 	%f42, %f40, %f41;
	st.global.f32 	[%rd201], %f42;
	ld.global.u64 	%rd202, [%rd7];
	cvta.to.global.u64 	%rd203, %rd202;
	add.s64 	%rd204, %rd203, %rd166;
	ld.global.u64 	%rd205, [%rd204];
	cvta.to.global.u64 	%rd206, %rd205;
	add.s64 	%rd207, %rd206, %rd170;
	ld.global.u64 	%rd208, [%rd207];
	cvta.to.global.u64 	%rd209, %rd208;
	ld.global.f32 	%f43, [%rd209+12];
	ld.global.u64 	%rd210, [%rd175];
	cvta.to.global.u64 	%rd211, %rd210;
	add.s64 	%rd212, %rd211, %rd178;
	ld.global.f32 	%f44, [%rd212];
	add.f32 	%f45, %f43, %f44;
	st.global.f32 	[%rd212], %f45;
	ld.global.u64 	%rd213, [%rd7];
	cvta.to.global.u64 	%rd214, %rd213;
	add.s64 	%rd215, %rd214, %rd166;
	ld.global.u64 	%rd216, [%rd215];
	cvta.to.global.u64 	%rd217, %rd216;
	add.s64 	%rd218, %rd217, %rd170;
	ld.global.u64 	%rd219, [%rd218];
	cvta.to.global.u64 	%rd220, %rd219;
	ld.global.f32 	%f46, [%rd220+16];
	ld.global.u64 	%rd221, [%rd175];
	cvta.to.global.u64 	%rd222, %rd221;
	add.s64 	%rd223, %rd222, %rd178;
	ld.global.f32 	%f47, [%rd223];
	add.f32 	%f48, %f46, %f47;
	st.global.f32 	[%rd223], %f48;
	ld.global.u64 	%rd224, [%rd7];
	cvta.to.global.u64 	%rd225, %rd224;
	add.s64 	%rd226, %rd225, %rd166;
	ld.global.u64 	%rd227, [%rd226];
	cvta.to.global.u64 	%rd228, %rd227;
	add.s64 	%rd229, %rd228, %rd170;
	ld.global.u64 	%rd230, [%rd229];
	cvta.to.global.u64 	%rd231, %rd230;
	ld.global.f32 	%f49, [%rd231+20];
	ld.global.u64 	%rd232, [%rd175];
	cvta.to.global.u64 	%rd233, %rd232;
	add.s64 	%rd234, %rd233, %rd178;
	ld.global.f32 	%f50, [%rd234];
	add.f32 	%f51, %f49, %f50;
	st.global.f32 	[%rd234], %f51;
	ld.global.u64 	%rd235, [%rd7];
	cvta.to.global.u64 	%rd236, %rd235;
	add.s64 	%rd237, %rd236, %rd166;
	ld.global.u64 	%rd238, [%rd237];
	cvta.to.global.u64 	%rd239, %rd238;
	add.s64 	%rd240, %rd239, %rd170;
	ld.global.u64 	%rd241, [%rd240];
	cvta.to.global.u64 	%rd242, %rd241;
	ld.global.f32 	%f52, [%rd242+24];
	ld.global.u64 	%rd243, [%rd175];
	cvta.to.global.u64 	%rd244, %rd243;
	add.s64 	%rd245, %rd244, %rd178;
	ld.global.f32 	%f53, [%rd245];
	add.f32 	%f54, %f52, %f53;
	st.global.f32 	[%rd245], %f54;
	ld.global.u64 	%rd246, [%rd7];
	cvta.to.global.u64 	%rd247, %rd246;
	add.s64 	%rd248, %rd247, %rd166;
	ld.global.u64 	%rd249, [%rd248];
	cvta.to.global.u64 	%rd250, %rd249;
	add.s64 	%rd251, %rd250, %rd170;
	ld.global.u64 	%rd252, [%rd251];
	cvta.to.global.u64 	%rd253, %rd252;
	ld.global.f32 	%f55, [%rd253+28];
	ld.global.u64 	%rd254, [%rd175];
	cvta.to.global.u64 	%rd255, %rd254;
	add.s64 	%rd256, %rd255, %rd178;
	ld.global.f32 	%f56, [%rd256];
	add.f32 	%f57, %f55, %f56;
	st.global.f32 	[%rd256], %f57;
	ld.global.u64 	%rd257, [%rd7];
	cvta.to.global.u64 	%rd258, %rd257;
	add.s64 	%rd259, %rd258, %rd166;
	ld.global.u64 	%rd260, [%rd259];
	cvta.to.global.u64 	%rd261, %rd260;
	add.s64 	%rd262, %rd261, %rd170;
	ld.global.u64 	%rd263, [%rd262];
	cvta.to.global.u64 	%rd264, %rd263;
	ld.global.f32 	%f58, [%rd264+32];
	ld.global.u64 	%rd265, [%rd175];
	cvta.to.global.u64 	%rd266, %rd265;
	add.s64 	%rd267, %rd266, %rd178;
	ld.global.f32 	%f59, [%rd267];
	add.f32 	%f60, %f58, %f59;
	st.global.f32 	[%rd267], %f60;
	add.s32 	%r62, %r62, 1;
	setp.ne.s32 	%p9, %r62, 9;
	mov.u32 	%r63, %r2;
	@%p9 bra 	$L__BB1_8;
$L__BB1_9:
	add.s32 	%r59, %r59, 1;
	setp.ne.s32 	%p10, %r59, 5;
	@%p10 bra 	$L__BB1_1;
	ret;

}


// ===== COMPILED SASS (sm_100) =====

	.target	sm_100

	.elftype	@"ET_EXEC"


//--------------------- .note.nv.tkinfo           --------------------------
	.section	.note.nv.tkinfo,"",@"SHT_NOTE"
	.sectionflags	@"SHF_NOTE_NV_TKINFO"
	.tkinfo
        /*0018*/ 	.word	0x00000002
        /*0030*/ 	.string	""
        /*0030*/ 	.string	"ptxas"
        /*0030*/ 	.string	"Cuda compilation tools, release 13.0, V13.0.88"
        /*0030*/ 	.string	"Build cuda_13.0.r13.0/compiler.36424714_0"
        /*0030*/ 	.string	"-arch sm_100 -m 64 "



//--------------------- .note.nv.cuinfo           --------------------------
	.section	.note.nv.cuinfo,"",@"SHT_NOTE"
	.sectionflags	@"SHF_NOTE_NV_CUINFO"
        /*0018*/ 	.short	0x0002
        /*001a*/ 	.short	0x0064
        /*001c*/ 	.short	0x0082
	.zero		2


//--------------------- .nv.info                  --------------------------
	.section	.nv.info,"",@"SHT_CUDA_INFO"
	.align	4


	//----- nvinfo : EIATTR_REGCOUNT
	.align		4
        /*0000*/ 	.byte	0x04, 0x2f
        /*0002*/ 	.short	(.L_1 - .L_0)
	.align		4
.L_0:
        /*0004*/ 	.word	index@(_Z17convolutionkernelPPfPPS0_S0_S0_)
        /*0008*/ 	.word	0x00000016


	//----- nvinfo : EIATTR_FRAME_SIZE
	.align		4
.L_1:
        /*000c*/ 	.byte	0x04, 0x11
        /*000e*/ 	.short	(.L_3 - .L_2)
	.align		4
.L_2:
        /*0010*/ 	.word	index@(_Z17convolutionkernelPPfPPS0_S0_S0_)
        /*0014*/ 	.word	0x00000000


	//----- nvinfo : EIATTR_REGCOUNT
	.align		4
.L_3:
        /*0018*/ 	.byte	0x04, 0x2f
        /*001a*/ 	.short	(.L_5 - .L_4)
	.align		4
.L_4:
        /*001c*/ 	.word	index@(_Z23resizeconvolutionkernelPPfPPS0_S0_S0_)
        /*0020*/ 	.word	0x00000020


	//----- nvinfo : EIATTR_FRAME_SIZE
	.align		4
.L_5:
        /*0024*/ 	.byte	0x04, 0x11
        /*0026*/ 	.short	(.L_7 - .L_6)
	.align		4
.L_6:
        /*0028*/ 	.word	index@(_Z23resizeconvolutionkernelPPfPPS0_S0_S0_)
        /*002c*/ 	.word	0x00000000


	//----- nvinfo : EIATTR_MIN_STACK_SIZE
	.align		4
.L_7:
        /*0030*/ 	.byte	0x04, 0x12
        /*0032*/ 	.short	(.L_9 - .L_8)
	.align		4
.L_8:
        /*0034*/ 	.word	index@(_Z23resizeconvolutionkernelPPfPPS0_S0_S0_)
        /*0038*/ 	.word	0x00000000


	//----- nvinfo : EIATTR_MIN_STACK_SIZE
	.align		4
.L_9:
        /*003c*/ 	.byte	0x04, 0x12
        /*003e*/ 	.short	(.L_11 - .L_10)
	.align		4
.L_10:
        /*0040*/ 	.word	index@(_Z17convolutionkernelPPfPPS0_S0_S0_)
        /*0044*/ 	.word	0x00000000
.L_11:


//--------------------- .nv.compat                --------------------------
	.section	.nv.compat,"",@"SHT_CUDA_COMPAT_INFO"
	.align	4
        /*0000*/ 	.byte	0x02, 0x09, 0x00, 0x00, 0x02, 0x02, 0x01, 0x00, 0x02, 0x05, 0x05, 0x00, 0x03, 0x07, 0x01, 0x01
        /*0010*/ 	.byte	0x02, 0x03, 0x00, 0x00, 0x02, 0x06, 0x01, 0x00, 0x04, 0x0b, 0x08, 0x00, 0x09, 0x00, 0x00, 0x00
        /*0020*/ 	.byte	0x00, 0x00, 0x00, 0x00


//--------------------- .nv.info._Z23resizeconvolutionkernelPPfPPS0_S0_S0_ --------------------------
	.section	.nv.info._Z23resizeconvolutionkernelPPfPPS0_S0_S0_,"",@"SHT_CUDA_INFO"
	.sectionflags	@""
	.align	4


	//----- nvinfo : EIATTR_CUDA_API_VERSION
	.align		4
        /*0000*/ 	.byte	0x04, 0x37
        /*0002*/ 	.short	(.L_13 - .L_12)
.L_12:
        /*0004*/ 	.word	0x00000082


	//----- nvinfo : EIATTR_KPARAM_INFO
	.align		4
.L_13:
        /*0008*/ 	.byte	0x04, 0x17
        /*000a*/ 	.short	(.L_15 - .L_14)
.L_14:
        /*000c*/ 	.word	0x00000000
        /*0010*/ 	.short	0x0003
        /*0012*/ 	.short	0x0018
        /*0014*/ 	.byte	0x00, 0xf5, 0x21, 0x00


	//----- nvinfo : EIATTR_KPARAM_INFO
	.align		4
.L_15:
        /*0018*/ 	.byte	0x04, 0x17
        /*001a*/ 	.short	(.L_17 - .L_16)
.L_16:
        /*001c*/ 	.word	0x00000000
        /*0020*/ 	.short	0x0002
        /*0022*/ 	.short	0x0010
        /*0024*/ 	.byte	0x00, 0xf5, 0x21, 0x00


	//----- nvinfo : EIATTR_KPARAM_INFO
	.align		4
.L_17:
        /*0028*/ 	.byte	0x04, 0x17
        /*002a*/ 	.short	(.L_19 - .L_18)
.L_18:
        /*002c*/ 	.word	0x00000000
        /*0030*/ 	.short	0x0001
        /*0032*/ 	.short	0x0008
        /*0034*/ 	.byte	0x00, 0xf5, 0x21, 0x00


	//----- nvinfo : EIATTR_KPARAM_INFO
	.align		4
.L_19:
        /*0038*/ 	.byte	0x04, 0x17
        /*003a*/ 	.short	(.L_21 - .L_20)
.L_20:
        /*003c*/ 	.word	0x00000000
        /*0040*/ 	.short	0x0000
        /*0042*/ 	.short	0x0000
        /*0044*/ 	.byte	0x00, 0xf5, 0x21, 0x00


	//----- nvinfo : EIATTR_SPARSE_MMA_MASK
	.align		4
.L_21:
        /*0048*/ 	.byte	0x03, 0x50
        /*004a*/ 	.short	0x0000


	//----- nvinfo : EIATTR_MAXREG_COUNT
	.align		4
        /*004c*/ 	.byte	0x03, 0x1b
        /*004e*/ 	.short	0x00ff


	//----- nvinfo : EIATTR_NUM_BARRIERS
	.align		4
        /*0050*/ 	.byte	0x02, 0x4c
        /*0052*/ 	.byte	0x01
	.zero		1


	//----- nvinfo : EIATTR_MERCURY_ISA_VERSION
	.align		4
        /*0054*/ 	.byte	0x03, 0x5f
        /*0056*/ 	.short	0x0101


	//----- nvinfo : EIATTR_VRC_CTA_INIT_COUNT
	.align		4
        /*0058*/ 	.byte	0x02, 0x4a
	.zero		1
	.zero		1


	//----- nvinfo : EIATTR_EXIT_INSTR_OFFSETS
	.align		4
        /*005c*/ 	.byte	0x04, 0x1c
        /*005e*/ 	.short	(.L_23 - .L_22)


	//   ....[0]....
.L_22:
        /*0060*/ 	.word	0x00001a20


	//----- nvinfo : EIATTR_CRS_STACK_SIZE
	.align		4
.L_23:
        /*0064*/ 	.byte	0x04, 0x1e
        /*0066*/ 	.short	(.L_25 - .L_24)
.L_24:
        /*0068*/ 	.word	0x00000000


	//----- nvinfo : EIATTR_CBANK_PARAM_SIZE
	.align		4
.L_25:
        /*006c*/ 	.byte	0x03, 0x19
        /*006e*/ 	.short	0x0020


	//----- nvinfo : EIATTR_PARAM_CBANK
	.align		4
        /*0070*/ 	.byte	0x04, 0x0a
        /*0072*/ 	.short	(.L_27 - .L_26)
	.align		4
.L_26:
        /*0074*/ 	.word	index@(.nv.constant0._Z23resizeconvolutionkernelPPfPPS0_S0_S0_)
        /*0078*/ 	.short	0x0380
        /*007a*/ 	.short	0x0020


	//----- nvinfo : EIATTR_SW_WAR
	.align		4
.L_27:
        /*007c*/ 	.byte	0x04, 0x36
        /*007e*/ 	.short	(.L_29 - .L_28)
.L_28:
        /*0080*/ 	.word	0x00000008
.L_29:


//--------------------- .nv.info._Z17convolutionkernelPPfPPS0_S0_S0_ --------------------------
	.section	.nv.info._Z17convolutionkernelPPfPPS0_S0_S0_,"",@"SHT_CUDA_INFO"
	.sectionflags	@""
	.align	4


	//----- nvinfo : EIATTR_CUDA_API_VERSION
	.align		4
        /*0000*/ 	.byte	0x04, 0x37
        /*0002*/ 	.short	(.L_31 - .L_30)
.L_30:
        /*0004*/ 	.word	0x00000082


	//----- nvinfo : EIATTR_KPARAM_INFO
	.align		4
.L_31:
        /*0008*/ 	.byte	0x04, 0x17
        /*000a*/ 	.short	(.L_33 - .L_32)
.L_32:
        /*000c*/ 	.word	0x00000000
        /*0010*/ 	.short	0x0003
        /*0012*/ 	.short	0x0018
        /*0014*/ 	.byte	0x00, 0xf5, 0x21, 0x00


	//----- nvinfo : EIATTR_KPARAM_INFO
	.align		4
.L_33:
        /*0018*/ 	.byte	0x04, 0x17
        /*001a*/ 	.short	(.L_35 - .L_34)
.L_34:
        /*001c*/ 	.word	0x00000000
        /*0020*/ 	.short	0x0002
        /*0022*/ 	.short	0x0010
        /*0024*/ 	.byte	0x00, 0xf5, 0x21, 0x00


	//----- nvinfo : EIATTR_KPARAM_INFO
	.align		4
.L_35:
        /*0028*/ 	.byte	0x04, 0x17
        /*002a*/ 	.short	(.L_37 - .L_36)
.L_36:
        /*002c*/ 	.word	0x00000000
        /*0030*/ 	.short	0x0001
        /*0032*/ 	.short	0x0008
        /*0034*/ 	.byte	0x00, 0xf5, 0x21, 0x00


	//----- nvinfo : EIATTR_KPARAM_INFO
	.align		4
.L_37:
        /*0038*/ 	.byte	0x04, 0x17
        /*003a*/ 	.short	(.L_39 - .L_38)
.L_38:
        /*003c*/ 	.word	0x00000000
        /*0040*/ 	.short	0x0000
        /*0042*/ 	.short	0x0000
        /*0044*/ 	.byte	0x00, 0xf5, 0x21, 0x00


	//----- nvinfo : EIATTR_SPARSE_MMA_MASK
	.align		4
.L_39:
        /*0048*/ 	.byte	0x03, 0x50
        /*004a*/ 	.short	0x0000


	//----- nvinfo : EIATTR_MAXREG_COUNT
	.align		4
        /*004c*/ 	.byte	0x03, 0x1b
        /*004e*/ 	.short	0x00ff


	//----- nvinfo : EIATTR_NUM_BARRIERS
	.align		4
        /*0050*/ 	.byte	0x02, 0x4c
        /*0052*/ 	.byte	0x01
	.zero		1


	//----- nvinfo : EIATTR_MERCURY_ISA_VERSION
	.align		4
        /*0054*/ 	.byte	0x03, 0x5f
        /*0056*/ 	.short	0x0101


	//----- nvinfo : EIATTR_VRC_CTA_INIT_COUNT
	.align		4
        /*0058*/ 	.byte	0x02, 0x4a
	.zero		1
	.zero		1


	//----- nvinfo : EIATTR_EXIT_INSTR_OFFSETS
	.align		4
        /*005c*/ 	.byte	0x04, 0x1c
        /*005e*/ 	.short	(.L_41 - .L_40)


	//   ....[0]....
.L_40:
        /*0060*/ 	.word	0x000001e0


	//   ....[1]....
        /*0064*/ 	.word	0x00000950


	//----- nvinfo : EIATTR_CBANK_PARAM_SIZE
	.align		4
.L_41:
        /*0068*/ 	.byte	0x03, 0x19
        /*006a*/ 	.short	0x0020


	//----- nvinfo : EIATTR_PARAM_CBANK
	.align		4
        /*006c*/ 	.byte	0x04, 0x0a
        /*006e*/ 	.short	(.L_43 - .L_42)
	.align		4
.L_42:
        /*0070*/ 	.word	index@(.nv.constant0._Z17convolutionkernelPPfPPS0_S0_S0_)
        /*0074*/ 	.short	0x0380
        /*0076*/ 	.short	0x0020


	//----- nvinfo : EIATTR_SW_WAR
	.align		4
.L_43:
        /*0078*/ 	.byte	0x04, 0x36
        /*007a*/ 	.short	(.L_45 - .L_44)
.L_44:
        /*007c*/ 	.word	0x00000008
.L_45:


//--------------------- .nv.callgraph             --------------------------
	.section	.nv.callgraph,"",@"SHT_CUDA_CALLGRAPH"
	.align	4
	.sectionentsize	8
	.align		4
        /*0000*/ 	.word	0x00000000
	.align		4
        /*0004*/ 	.word	0xffffffff
	.align		4
        /*0008*/ 	.word	0x00000000
	.align		4
        /*000c*/ 	.word	0xfffffffe
	.align		4
        /*0010*/ 	.word	0x00000000
	.align		4
        /*0014*/ 	.word	0xfffffffd
	.align		4
        /*0018*/ 	.word	0x00000000
	.align		4
        /*001c*/ 	.word	0xfffffffc


//--------------------- .text._Z23resizeconvolutionkernelPPfPPS0_S0_S0_ --------------------------
	.section	.text._Z23resizeconvolutionkernelPPfPPS0_S0_S0_,"ax",@progbits
	.align	128
        .global         _Z23resizeconvolutionkernelPPfPPS0_S0_S0_
        .type           _Z23resizeconvolutionkernelPPfPPS0_S0_S0_,@function
        .size           _Z23resizeconvolutionkernelPPfPPS0_S0_S0_,(.L_x_9 - _Z23resizeconvolutionkernelPPfPPS0_S0_S0_)
        .other          _Z23resizeconvolutionkernelPPfPPS0_S0_S0_,@"STO_CUDA_ENTRY STV_DEFAULT"
_Z23resizeconvolutionkernelPPfPPS0_S0_S0_:
.text._Z23resizeconvolutionkernelPPfPPS0_S0_S0_:
[----:B------:R-:W-:Y:S01]  /*0000*/  LDC R1, c[0x0][0x37c] ;  /* 0x0000df00ff017b82 */ /* 0x000fe20000000800 */
[----:B------:R-:W0:Y:S01]  /*0010*/  S2R R0, SR_CTAID.X ;  /* 0x0000000000007919 */ /* 0x000e220000002500 */
[----:B------:R-:W1:Y:S01]  /*0020*/  LDCU.64 UR6, c[0x0][0x358] ;  /* 0x00006b00ff0677ac */ /* 0x000e620008000a00 */
[----:B------:R-:W0:Y:S02]  /*0030*/  S2R R3, SR_TID.X ;  /* 0x0000000000037919 */ /* 0x000e240000002100 */
[----:B0-----:R-:W-:-:S05]  /*0040*/  IMAD R0, R0, 0x24, R3 ;  /* 0x0000002400007824 */ /* 0x001fca00078e0203 */
[----:B------:R-:W-:-:S05]  /*0050*/  IADD3 R2, PT, PT, R0, 0x1950, RZ ;  /* 0x0000195000027810 */ /* 0x000fca0007ffe0ff */
[----:B------:R-:W-:-:S05]  /*0060*/  IMAD.HI.U32 R3, R2, 0x38e38e39, RZ ;  /* 0x38e38e3902037827 */ /* 0x000fca00078e00ff */
[----:B------:R-:W-:-:S05]  /*0070*/  SHF.R.U32.HI R7, RZ, 0x1, R3 ;  /* 0x00000001ff077819 */ /* 0x000fca0000011603 */
[C-C-:B------:R-:W-:Y:S02]  /*0080*/  IMAD R3, R7.reuse, -0xe6a9, R2.reuse ;  /* 0xffff195707037824 */ /* 0x140fe400078e0202 */
[----:B------:R-:W-:Y:S02]  /*0090*/  IMAD R7, R7, -0x9, R2 ;  /* 0xfffffff707077824 */ /* 0x000fe400078e0202 */
[----:B------:R-:W-:-:S05]  /*00a0*/  IMAD.HI R4, R3, 0x38e38e39, RZ ;  /* 0x38e38e3903047827 */ /* 0x000fca00078e02ff */
[----:B------:R-:W-:-:S04]  /*00b0*/  SHF.R.S32.HI R5, RZ, 0x1, R4 ;  /* 0x00000001ff057819 */ /* 0x000fc80000011404 */
[----:B------:R-:W-:Y:S01]  /*00c0*/  LEA.HI R8, R4, R5, RZ, 0x1 ;  /* 0x0000000504087211 */ /* 0x000fe200078f08ff */
[----:B------:R-:W-:-:S03]  /*00d0*/  HFMA2 R5, -RZ, RZ, 0, 0 ;  /* 0x00000000ff057431 */ /* 0x000fc600000001ff */
[C---:B------:R-:W-:Y:S01]  /*00e0*/  LEA R9, R8.reuse, R8, 0x3 ;  /* 0x0000000808097211 */ /* 0x040fe200078e18ff */
[----:B------:R-:W-:-:S04]  /*00f0*/  IMAD R6, R8, -0x2d9, R3 ;  /* 0xfffffd2708067824 */ /* 0x000fc800078e0203 */
[----:B------:R-:W-:-:S05]  /*0100*/  IMAD.HI R3, R6, 0x38e38e39, RZ ;  /* 0x38e38e3906037827 */ /* 0x000fca00078e02ff */
[----:B------:R-:W-:-:S04]  /*0110*/  SHF.R.S32.HI R4, RZ, 0x1, R3 ;  /* 0x00000001ff047819 */ /* 0x000fc80000011403 */
[----:B------:R-:W-:-:S05]  /*0120*/  LEA.HI R3, R3, R4, RZ, 0x1 ;  /* 0x0000000403037211 */ /* 0x000fca00078f08ff */
[----:B------:R-:W-:Y:S01]  /*0130*/  IMAD R4, R3, -0x9, R6 ;  /* 0xfffffff703047824 */ /* 0x000fe200078e0206 */
[----:B------:R-:W-:-:S04]  /*0140*/  IADD3 R6, PT, PT, R6, 0x8, RZ ;  /* 0x0000000806067810 */ /* 0x000fc80007ffe0ff */
[----:B------:R-:W-:-:S04]  /*0150*/  ISETP.NE.AND P0, PT, R4, RZ, PT ;  /* 0x000000ff0400720c */ /* 0x000fc80003f05270 */
[----:B------:R-:W-:Y:S02]  /*0160*/  ISETP.LT.U32.AND P0, PT, R6, 0x11, !P0 ;  /* 0x000000110600780c */ /* 0x000fe40004701070 */
[----:B-1----:R-:W-:-:S11]  /*0170*/  MOV R6, R0 ;  /* 0x0000000000067202 */ /* 0x002fd60000000f00 */
.L_x_5:
[----:B------:R-:W-:Y:S01]  /*0180*/  ISETP.NE.AND P1, PT, R5, 0x4, PT ;  /* 0x000000040500780c */ /* 0x000fe20003f25270 */
[----:B------:R-:W-:-:S12]  /*0190*/  BSSY.RECONVERGENT B0, `(.L_x_0) ;  /* 0x0000185000007945 */ /* 0x000fd80003800200 */
[----:B012---:R-:W-:Y:S05]  /*01a0*/  @!P1 BRA `(.L_x_1) ;  /* 0x0000000c00ec9947 */ /* 0x007fea0003800000 */
[----:B------:R-:W0:Y:S01]  /*01b0*/  LDC.64 R12, c[0x0][0x388] ;  /* 0x0000e200ff0c7b82 */ /* 0x000e220000000a00 */
[----:B------:R-:W-:-:S04]  /*01c0*/  IMAD R6, R5, 0x654, R0 ;  /* 0x0000065405067824 */ /* 0x000fc800078e0200 */
[----:B------:R-:W-:-:S03]  /*01d0*/  IMAD.HI.U32 R11, R6, 0x38e38e39, RZ ;  /* 0x38e38e39060b7827 */ /* 0x000fc600078e00ff */
[----:B------:R-:W1:Y:S02]  /*01e0*/  LDC.64 R16, c[0x0][0x390] ;  /* 0x0000e400ff107b82 */ /* 0x000e640000000a00 */
[----:B------:R-:W-:-:S05]  /*01f0*/  SHF.R.U32.HI R11, RZ, 0x1, R11 ;  /* 0x00000001ff0b7819 */ /* 0x000fca000001160b */
[----:B------:R-:W-:Y:S01]  /*0200*/  IMAD R20, R11, 0x51, RZ ;  /* 0x000000510b147824 */ /* 0x000fe200078e02ff */
[----:B------:R-:W2:Y:S03]  /*0210*/  LDC.64 R14, c[0x0][0x380] ;  /* 0x0000e000ff0e7b82 */ /* 0x000ea60000000a00 */
[----:B0-----:R-:W-:-:S05]  /*0220*/  IMAD.WIDE R12, R20, 0x8, R12 ;  /* 0x00000008140c7825 */ /* 0x001fca00078e020c */
[----:B------:R-:W3:Y:S01]  /*0230*/  LDG.E.64 R18, desc[UR6][R12.64] ;  /* 0x000000060c127981 */ /* 0x000ee2000c1e1b00 */
[----:B------:R-:W-:-:S04]  /*0240*/  IMAD R21, R11, -0xe6a9, R6 ;  /* 0xffff19570b157824 */ /* 0x000fc800078e0206 */
[----:B------:R-:W-:-:S05]  /*0250*/  IMAD.HI R10, R21, 0x38e38e39, RZ ;  /* 0x38e38e39150a7827 */ /* 0x000fca00078e02ff */
[----:B------:R-:W-:-:S04]  /*0260*/  SHF.R.S32.HI R23, RZ, 0x1, R10 ;  /* 0x00000001ff177819 */ /* 0x000fc8000001140a */
[----:B------:R-:W-:-:S04]  /*0270*/  LEA.HI R10, R10, R23, RZ, 0x1 ;  /* 0x000000170a0a7211 */ /* 0x000fc800078f08ff */
[C---:B------:R-:W-:Y:S01]  /*0280*/  LEA R8, R10.reuse, R10, 0x3 ;  /* 0x0000000a0a087211 */ /* 0x040fe200078e18ff */
[----:B------:R-:W-:-:S04]  /*0290*/  IMAD R21, R10, 0x51, R21 ;  /* 0x000000510a157824 */ /* 0x000fc800078e0215 */
[----:B-1----:R-:W-:Y:S01]  /*02a0*/  IMAD.WIDE R16, R21, 0x8, R16 ;  /* 0x0000000815107825 */ /* 0x002fe200078e0210 */
[----:B------:R-:W-:-:S05]  /*02b0*/  IADD3 R23, PT, PT, R20, R21, RZ ;  /* 0x0000001514177210 */ /* 0x000fca0007ffe0ff */
[----:B--2---:R-:W-:Y:S01]  /*02c0*/  IMAD.WIDE R14, R23, 0x8, R14 ;  /* 0x00000008170e7825 */ /* 0x004fe200078e020e */
[----:B------:R-:W2:Y:S05]  /*02d0*/  LDG.E.64 R16, desc[UR6][R16.64] ;  /* 0x0000000610107981 */ /* 0x000eaa000c1e1b00 */
[----:B------:R-:W4:Y:S01]  /*02e0*/  LDG.E.64 R14, desc[UR6][R14.64] ;  /* 0x000000060e0e7981 */ /* 0x000f22000c1e1b00 */
[----:B---3--:R-:W-:-:S06]  /*02f0*/  IMAD.WIDE R18, R8, 0x8, R18 ;  /* 0x0000000808127825 */ /* 0x008fcc00078e0212 */
[----:B------:R-:W3:Y:S01]  /*0300*/  LDG.E.64 R18, desc[UR6][R18.64] ;  /* 0x0000000612127981 */ /* 0x000ee2000c1e1b00 */
[----:B------:R-:W-:-:S04]  /*0310*/  IMAD R10, R10, 0x288, R21 ;  /* 0x000002880a0a7824 */ /* 0x000fc800078e0215 */
[----:B------:R-:W-:-:S05]  /*0320*/  IMAD R29, R21, 0x9, R10 ;  /* 0x00000009151d7824 */ /* 0x000fca00078e020a */
[----:B------:R-:W-:Y:S01]  /*0330*/  IADD3 R27, PT, PT, R8, R29, RZ ;  /* 0x0000001d081b7210 */ /* 0x000fe20007ffe0ff */
[----:B--2---:R-:W-:-:S04]  /*0340*/  IMAD.WIDE R22, R29, 0x4, R16 ;  /* 0x000000041d167825 */ /* 0x004fc800078e0210 */
[----:B----4-:R-:W-:Y:S02]  /*0350*/  IMAD.WIDE R26, R27, 0x4, R14 ;  /* 0x000000041b1a7825 */ /* 0x010fe400078e020e */
[----:B------:R-:W2:Y:S04]  /*0360*/  LDG.E R23, desc[UR6][R22.64] ;  /* 0x0000000616177981 */ /* 0x000ea8000c1e1900 */
[----:B------:R-:W2:Y:S01]  /*0370*/  LDG.E R26, desc[UR6][R26.64] ;  /* 0x000000061a1a7981 */ /* 0x000ea2000c1e1900 */
[----:B---3--:R-:W-:-:S06]  /*0380*/  IMAD.WIDE R24, R21, 0x8, R18 ;  /* 0x0000000815187825 */ /* 0x008fcc00078e0212 */
[----:B------:R-:W3:Y:S01]  /*0390*/  LDG.E.64 R24, desc[UR6][R24.64] ;  /* 0x0000000618187981 */ /* 0x000ee2000c1e1b00 */
[----:B------:R-:W-:Y:S01]  /*03a0*/  LOP3.LUT P1, RZ, R29, R21, RZ, 0xfc, !PT ;  /* 0x000000151dff7212 */ /* 0x000fe2000782fcff */
[----:B------:R-:W-:Y:S05]  /*03b0*/  WARPSYNC.ALL ;  /* 0x0000000000007948 */ /* 0x000fea0003800000 */
[----:B------:R-:W-:Y:S02]  /*03c0*/  IMAD R21, R11, -0x9, R6 ;  /* 0xfffffff70b157824 */ /* 0x000fe400078e0206 */
[----:B--2---:R-:W-:Y:S01]  /*03d0*/  FMUL R15, R26, R23 ;  /* 0x000000171a0f7220 */ /* 0x004fe20000400000 */
[----:B---3--:R-:W-:-:S05]  /*03e0*/  IMAD.WIDE R16, R29, 0x4, R24 ;  /* 0x000000041d107825 */ /* 0x008fca00078e0218 */
[----:B------:R0:W-:Y:S01]  /*03f0*/  STG.E desc[UR6][R16.64], R15 ;  /* 0x0000000f10007986 */ /* 0x0001e2000c101906 */
[----:B------:R-:W-:Y:S06]  /*0400*/  BAR.SYNC.DEFER_BLOCKING 0x0 ;  /* 0x0000000000007b1d */ /* 0x000fec0000010000 */
[----:B------:R-:W-:Y:S05]  /*0410*/  @P1 BRA `(.L_x_2) ;  /* 0x0000001400701947 */ /* 0x000fea0003800000 */
[----:B------:R-:W0:Y:S01]  /*0420*/  LDG.E.64 R10, desc[UR6][R12.64] ;  /* 0x000000060c0a7981 */ /* 0x000e22000c1e1b00 */
[----:B------:R-:W-:-:S04]  /*0430*/  IADD3 R21, PT, PT, R6, -R21, RZ ;  /* 0x8000001506157210 */ /* 0x000fc80007ffe0ff */
[----:B------:R-:W-:Y:S01]  /*0440*/  LEA R21, R21, R21, 0x3 ;  /* 0x0000001515157211 */ /* 0x000fe200078e18ff */
[----:B0-----:R-:W-:Y:S02]  /*0450*/  IMAD.WIDE R14, R8, 0x8, R10 ;  /* 0x00000008080e7825 */ /* 0x001fe400078e020a */
[----:B------:R-:W0:Y:S03]  /*0460*/  LDC.64 R10, c[0x0][0x398] ;  /* 0x0000e600ff0a7b82 */ /* 0x000e260000000a00 */
[----:B------:R-:W2:Y:S01]  /*0470*/  LDG.E.64 R24, desc[UR6][R14.64] ;  /* 0x000000060e187981 */ /* 0x000ea2000c1e1b00 */
[----:B0-----:R-:W-:-:S05]  /*0480*/  IMAD.WIDE R18, R21, 0x8, R10 ;  /* 0x0000000815127825 */ /* 0x001fca00078e020a */
[----:B------:R-:W3:Y:S04]  /*0490*/  LDG.E.64 R22, desc[UR6][R18.64] ;  /* 0x0000000612167981 */ /* 0x000ee8000c1e1b00 */
[----:B--2---:R-:W2:Y:S01]  /*04a0*/  LDG.E.64 R24, desc[UR6][R24.64] ;  /* 0x0000000618187981 */ /* 0x004ea2000c1e1b00 */
[----:B---3--:R-:W-:-:S05]  /*04b0*/  IMAD.WIDE R22, R8, 0x4, R22 ;  /* 0x0000000408167825 */ /* 0x008fca00078e0216 */
[----:B------:R-:W3:Y:S04]  /*04c0*/  LDG.E R17, desc[UR6][R22.64] ;  /* 0x0000000616117981 */ /* 0x000ee8000c1e1900 */
[----:B--2---:R-:W3:Y:S02]  /*04d0*/  LDG.E R16, desc[UR6][R24.64] ;  /* 0x0000000618107981 */ /* 0x004ee4000c1e1900 */
[----:B---3--:R-:W-:-:S05]  /*04e0*/  FADD R29, R16, R17 ;  /* 0x00000011101d7221 */ /* 0x008fca0000000000 */
[----:B------:R0:W-:Y:S04]  /*04f0*/  STG.E desc[UR6][R22.64], R29 ;  /* 0x0000001d16007986 */ /* 0x0001e8000c101906 */
[----:B------:R-:W2:Y:S02]  /*0500*/  LDG.E.64 R14, desc[UR6][R12.64] ;  /* 0x000000060c0e7981 */ /* 0x000ea4000c1e1b00 */
[C---:B--2---:R-:W-:Y:S02]  /*0510*/  IMAD.WIDE R26, R8.reuse, 0x8, R14 ;  /* 0x00000008081a7825 */ /* 0x044fe400078e020e */
[----:B------:R-:W2:Y:S04]  /*0520*/  LDG.E.64 R14, desc[UR6][R18.64] ;  /* 0x00000006120e7981 */ /* 0x000ea8000c1e1b00 */
[----:B------:R-:W3:Y:S04]  /*0530*/  LDG.E.64 R16, desc[UR6][R26.64] ;  /* 0x000000061a107981 */ /* 0x000ee8000c1e1b00 */
[----:B---3--:R-:W3:Y:S01]  /*0540*/  LDG.E.64 R16, desc[UR6][R16.64] ;  /* 0x0000000610107981 */ /* 0x008ee2000c1e1b00 */
[----:B--2---:R-:W-:-:S05]  /*0550*/  IMAD.WIDE R14, R8, 0x4, R14 ;  /* 0x00000004080e7825 */ /* 0x004fca00078e020e */
[----:B------:R-:W2:Y:S04]  /*0560*/  LDG.E R28, desc[UR6][R14.64] ;  /* 0x000000060e1c7981 */ /* 0x000ea8000c1e1900 */
[----:B---3--:R-:W2:Y:S02]  /*0570*/  LDG.E R20, desc[UR6][R16.64+0x4] ;  /* 0x0000040610147981 */ /* 0x008ea4000c1e1900 */
[----:B--2---:R-:W-:-:S05]  /*0580*/  FADD R20, R20, R28 ;  /* 0x0000001c14147221 */ /* 0x004fca0000000000 */
[----:B------:R1:W-:Y:S04]  /*0590*/  STG.E desc[UR6][R14.64], R20 ;  /* 0x000000140e007986 */ /* 0x0003e8000c101906 */
[----:B0-----:R-:W2:Y:S02]  /*05a0*/  LDG.E.64 R22, desc[UR6][R12.64] ;  /* 0x000000060c167981 */ /* 0x001ea4000c1e1b00 */
        /* <DEDUP_REMOVED lines=9> */
[----:B-1----:R-:W2:Y:S02]  /*0640*/  LDG.E.64 R14, desc[UR6][R12.64] ;  /* 0x000000060c0e7981 */ /* 0x002ea4000c1e1b00 */
        /* <DEDUP_REMOVED lines=39> */
[----:B-1----:R-:W2:Y:S04]  /*08c0*/  LDG.E.64 R14, desc[UR6][R12.64] ;  /* 0x000000060c0e7981 */ /* 0x002ea8000c1e1b00 */
[----:B------:R-:W3:Y:S01]  /*08d0*/  LDG.E.64 R16, desc[UR6][R18.64] ;  /* 0x0000000612107981 */ /* 0x000ee2000c1e1b00 */
[----:B--2---:R-:W-:-:S05]  /*08e0*/  IMAD.WIDE R26, R8, 0x8, R14 ;  /* 0x00000008081a7825 */ /* 0x004fca00078e020e */
[----:B------:R-:W2:Y:S01]  /*08f0*/  LDG.E.64 R14, desc[UR6][R26.64] ;  /* 0x000000061a0e7981 */ /* 0x000ea2000c1e1b00 */
[----:B---3--:R-:W-:-:S05]  /*0900*/  IMAD.WIDE R16, R8, 0x4, R16 ;  /* 0x0000000408107825 */ /* 0x008fca00078e0210 */
[----:B------:R-:W3:Y:S04]  /*0910*/  LDG.E R28, desc[UR6][R16.64] ;  /* 0x00000006101c7981 */ /* 0x000ee8000c1e1900 */
[----:B--2---:R-:W2:Y:S04]  /*0920*/  LDG.E.64 R14, desc[UR6][R14.64] ;  /* 0x000000060e0e7981 */ /* 0x004ea8000c1e1b00 */
[----:B--2---:R-:W3:Y:S02]  /*0930*/  LDG.E R20, desc[UR6][R14.64+0x1c] ;  /* 0x00001c060e147981 */ /* 0x004ee4000c1e1900 */
[----:B---3--:R-:W-:-:S05]  /*0940*/  FADD R20, R20, R28 ;  /* 0x0000001c14147221 */ /* 0x008fca0000000000 */
[----:B------:R1:W-:Y:S04]  /*0950*/  STG.E desc[UR6][R16.64], R20 ;  /* 0x0000001410007986 */ /* 0x0003e8000c101906 */
[----:B0-----:R-:W2:Y:S04]  /*0960*/  LDG.E.64 R22, desc[UR6][R12.64] ;  /* 0x000000060c167981 */ /* 0x001ea8000c1e1b00 */
[----:B------:R-:W3:Y:S01]  /*0970*/  LDG.E.64 R24, desc[UR6][R18.64] ;  /* 0x0000000612187981 */ /* 0x000ee2000c1e1b00 */
[----:B--2---:R-:W-:-:S05]  /*0980*/  IMAD.WIDE R28, R8, 0x8, R22 ;  /* 0x00000008081c7825 */ /* 0x004fca00078e0216 */
[----:B------:R-:W2:Y:S01]  /*0990*/  LDG.E.64 R22, desc[UR6][R28.64] ;  /* 0x000000061c167981 */ /* 0x000ea2000c1e1b00 */
[----:B---3--:R-:W-:-:S05]  /*09a0*/  IMAD.WIDE R24, R8, 0x4, R24 ;  /* 0x0000000408187825 */ /* 0x008fca00078e0218 */
[----:B------:R-:W3:Y:S04]  /*09b0*/  LDG.E R27, desc[UR6][R24.64] ;  /* 0x00000006181b7981 */ /* 0x000ee8000c1e1900 */
[----:B--2---:R-:W2:Y:S04]  /*09c0*/  LDG.E.64 R22, desc[UR6][R22.64] ;  /* 0x0000000616167981 */ /* 0x004ea8000c1e1b00 */
[----:B--2---:R-:W3:Y:S01]  /*09d0*/  LDG.E R26, desc[UR6][R22.64+0x20] ;  /* 0x00002006161a7981 */ /* 0x004ee2000c1e1900 */
[----:B------:R-:W-:Y:S01]  /*09e0*/  UMOV UR5, 0x1 ;  /* 0x0000000100057882 */ /* 0x000fe20000000000 */
[----:B------:R-:W-:Y:S01]  /*09f0*/  UMOV UR8, 0x8 ;  /* 0x0000000800087882 */ /* 0x000fe20000000000 */
[----:B------:R-:W-:Y:S01]  /*0a00*/  UMOV UR4, URZ ;  /* 0x000000ff00047c82 */ /* 0x000fe20008000000 */
[----:B---3--:R-:W-:-:S05]  /*0a10*/  FADD R27, R26, R27 ;  /* 0x0000001b1a1b7221 */ /* 0x008fca0000000000 */
[----:B------:R1:W-:Y:S02]  /*0a20*/  STG.E desc[UR6][R24.64], R27 ;  /* 0x0000001b18007986 */ /* 0x0003e4000c101906 */
.L_x_3:
[----:B------:R-:W2:Y:S02]  /*0a30*/  LDG.E.64 R14, desc[UR6][R12.64] ;  /* 0x000000060c0e7981 */ /* 0x000ea4000c1e1b00 */
[----:B0-2---:R-:W-:-:S06]  /*0a40*/  IMAD.WIDE R18, R8, 0x8, R14 ;  /* 0x0000000808127825 */ /* 0x005fcc00078e020e */
[----:B------:R-:W2:Y:S01]  /*0a50*/  LDG.E.64 R18, desc[UR6][R18.64] ;  /* 0x0000000612127981 */ /* 0x000ea2000c1e1b00 */
[----:B------:R-:W-:-:S05]  /*0a60*/  IMAD.WIDE R14, R21, 0x8, R10 ;  /* 0x00000008150e7825 */ /* 0x000fca00078e020a */
[----:B-1----:R-:W3:Y:S01]  /*0a70*/  LDG.E.64 R16, desc[UR6][R14.64] ;  /* 0x000000060e107981 */ /* 0x002ee2000c1e1b00 */
[----:B--2---:R-:W-:-:S04]  /*0a80*/  IADD3 R22, P1, PT, R18, UR8, RZ ;  /* 0x0000000812167c10 */ /* 0x004fc8000ff3e0ff */
[----:B------:R-:W-:-:S06]  /*0a90*/  IADD3.X R23, PT, PT, R19, UR4, RZ, P1, !PT ;  /* 0x0000000413177c10 */ /* 0x000fcc0008ffe4ff */
[----:B------:R-:W2:Y:S01]  /*0aa0*/  LDG.E.64 R22, desc[UR6][R22.64] ;  /* 0x0000000616167981 */ /* 0x000ea2000c1e1b00 */
[----:B---3--:R-:W-:-:S05]  /*0ab0*/  IMAD.WIDE R26, R8, 0x4, R16 ;  /* 0x00000004081a7825 */ /* 0x008fca00078e0210 */
[----:B------:R-:W3:Y:S04]  /*0ac0*/  LDG.E R17, desc[UR6][R26.64] ;  /* 0x000000061a117981 */ /* 0x000ee8000c1e1900 */
[----:B--2---:R-:W3:Y:S02]  /*0ad0*/  LDG.E R16, desc[UR6][R22.64] ;  /* 0x0000000616107981 */ /* 0x004ee4000c1e1900 */
[----:B---3--:R-:W-:-:S05]  /*0ae0*/  FADD R20, R16, R17 ;  /* 0x0000001110147221 */ /* 0x008fca0000000000 */
[----:B------:R0:W-:Y:S04]  /*0af0*/  STG.E desc[UR6][R26.64], R20 ;  /* 0x000000141a007986 */ /* 0x0001e8000c101906 */
[----:B------:R-:W2:Y:S02]  /*0b00*/  LDG.E.64 R16, desc[UR6][R12.64] ;  /* 0x000000060c107981 */ /* 0x000ea4000c1e1b00 */
[----:B--2---:R-:W-:Y:S02]  /*0b10*/  IMAD.WIDE R18, R8, 0x8, R16 ;  /* 0x0000000808127825 */ /* 0x004fe400078e0210 */
[----:B------:R-:W2:Y:S04]  /*0b20*/  LDG.E.64 R16, desc[UR6][R14.64] ;  /* 0x000000060e107981 */ /* 0x000ea8000c1e1b00 */
[----:B------:R-:W3:Y:S02]  /*0b30*/  LDG.E.64 R18, desc[UR6][R18.64] ;  /* 0x0000000612127981 */ /* 0x000ee4000c1e1b00 */
[----:B---3--:R-:W-:-:S04]  /*0b40*/  IADD3 R24, P1, PT, R18, UR8, RZ ;  /* 0x0000000812187c10 */ /* 0x008fc8000ff3e0ff */
[----:B------:R-:W-:-:S06]  /*0b50*/  IADD3.X R25, PT, PT, R19, UR4, RZ, P1, !PT ;  /* 0x0000000413197c10 */ /* 0x000fcc0008ffe4ff */
[----:B------:R-:W3:Y:S01]  /*0b60*/  LDG.E.64 R24, desc[UR6][R24.64] ;  /* 0x0000000618187981 */ /* 0x000ee2000c1e1b00 */
[----:B--2---:R-:W-:-:S05]  /*0b70*/  IMAD.WIDE R28, R8, 0x4, R16 ;  /* 0x00000004081c7825 */ /* 0x004fca00078e0210 */
[----:B------:R-:W0:Y:S04]  /*0b80*/  LDG.E R17, desc[UR6][R28.64] ;  /* 0x000000061c117981 */ /* 0x000e28000c1e1900 */
[----:B---3--:R-:W0:Y:S02]  /*0b90*/  LDG.E R16, desc[UR6][R24.64+0x4] ;  /* 0x0000040618107981 */ /* 0x008e24000c1e1900 */
[----:B0-----:R-:W-:-:S05]  /*0ba0*/  FADD R20, R16, R17 ;  /* 0x0000001110147221 */ /* 0x001fca0000000000 */
        /* <DEDUP_REMOVED lines=39> */
[----:B------:R-:W0:Y:S04]  /*0e20*/  LDG.E.64 R16, desc[UR6][R14.64] ;  /* 0x000000060e107981 */ /* 0x000e28000c1e1b00 */
[----:B------:R-:W2:Y:S02]  /*0e30*/  LDG.E.64 R18, desc[UR6][R18.64] ;  /* 0x0000000612127981 */ /* 0x000ea4000c1e1b00 */
[----:B--2---:R-:W-:-:S04]  /*0e40*/  IADD3 R24, P1, PT, R18, UR8, RZ ;  /* 0x0000000812187c10 */ /* 0x004fc8000ff3e0ff */
[----:B------:R-:W-:-:S05]  /*0e50*/  IADD3.X R25, PT, PT, R19, UR4, RZ, P1, !PT ;  /* 0x0000000413197c10 */ /* 0x000fca0008ffe4ff */
[----:B------:R-:W2:Y:S01]  /*0e60*/  LDG.E.64 R28, desc[UR6][R24.64] ;  /* 0x00000006181c7981 */ /* 0x000ea2000c1e1b00 */
[----:B0-----:R-:W-:-:S05]  /*0e70*/  IMAD.WIDE R26, R8, 0x4, R16 ;  /* 0x00000004081a7825 */ /* 0x001fca00078e0210 */
[----:B------:R-:W3:Y:S04]  /*0e80*/  LDG.E R17, desc[UR6][R26.64] ;  /* 0x000000061a117981 */ /* 0x000ee8000c1e1900 */
[----:B--2---:R-:W3:Y:S02]  /*0e90*/  LDG.E R28, desc[UR6][R28.64+0x14] ;  /* 0x000014061c1c7981 */ /* 0x004ee4000c1e1900 */
[----:B---3--:R-:W-:-:S05]  /*0ea0*/  FADD R20, R28, R17 ;  /* 0x000000111c147221 */ /* 0x008fca0000000000 */
        /* <DEDUP_REMOVED lines=25> */
[----:B------:R-:W2:Y:S04]  /*1040*/  LDG.E.64 R16, desc[UR6][R12.64] ;  /* 0x000000060c107981 */ /* 0x000ea8000c1e1b00 */
[----:B------:R-:W3:Y:S01]  /*1050*/  LDG.E.64 R14, desc[UR6][R14.64] ;  /* 0x000000060e0e7981 */ /* 0x000ee2000c1e1b00 */
[----:B--2---:R-:W-:-:S05]  /*1060*/  IMAD.WIDE R26, R8, 0x8, R16 ;  /* 0x00000008081a7825 */ /* 0x004fca00078e0210 */
[----:B------:R-:W2:Y:S02]  /*1070*/  LDG.E.64 R16, desc[UR6][R26.64] ;  /* 0x000000061a107981 */ /* 0x000ea4000c1e1b00 */
[----:B--2---:R-:W-:-:S04]  /*1080*/  IADD3 R16, P1, PT, R16, UR8, RZ ;  /* 0x0000000810107c10 */ /* 0x004fc8000ff3e0ff */
[----:B------:R-:W-:-:S06]  /*1090*/  IADD3.X R17, PT, PT, R17, UR4, RZ, P1, !PT ;  /* 0x0000000411117c10 */ /* 0x000fcc0008ffe4ff */
[----:B------:R-:W2:Y:S01]  /*10a0*/  LDG.E.64 R16, desc[UR6][R16.64] ;  /* 0x0000000610107981 */ /* 0x000ea2000c1e1b00 */
[----:B---3--:R-:W-:-:S05]  /*10b0*/  IMAD.WIDE R24, R8, 0x4, R14 ;  /* 0x0000000408187825 */ /* 0x008fca00078e020e */
[----:B------:R-:W3:Y:S04]  /*10c0*/  LDG.E R19, desc[UR6][R24.64] ;  /* 0x0000000618137981 */ /* 0x000ee8000c1e1900 */
[----:B--2---:R-:W3:Y:S01]  /*10d0*/  LDG.E R18, desc[UR6][R16.64+0x20] ;  /* 0x0000200610127981 */ /* 0x004ee2000c1e1900 */
[----:B------:R-:W-:Y:S02]  /*10e0*/  UIADD3 UR8, UP0, UPT, UR8, 0x8, URZ ;  /* 0x0000000808087890 */ /* 0x000fe4000ff1e0ff */
[----:B------:R-:W-:Y:S02]  /*10f0*/  UIADD3 UR5, UPT, UPT, UR5, 0x1, URZ ;  /* 0x0000000105057890 */ /* 0x000fe4000fffe0ff */
[----:B------:R-:W-:Y:S02]  /*1100*/  UIADD3.X UR4, UPT, UPT, URZ, UR4, URZ, UP0, !UPT ;  /* 0x00000004ff047290 */ /* 0x000fe400087fe4ff */
[----:B------:R-:W-:Y:S01]  /*1110*/  UISETP.NE.AND UP0, UPT, UR5, 0x9, UPT ;  /* 0x000000090500788c */ /* 0x000fe2000bf05270 */
[----:B---3--:R-:W-:-:S05]  /*1120*/  FADD R19, R18, R19 ;  /* 0x0000001312137221 */ /* 0x008fca0000000000 */
[----:B------:R0:W-:Y:S03]  /*1130*/  STG.E desc[UR6][R24.64], R19 ;  /* 0x0000001318007986 */ /* 0x0001e6000c101906 */
[----:B------:R-:W-:Y:S05]  /*1140*/  BRA.U UP0, `(.L_x_3) ;  /* 0xfffffff900387547 */ /* 0x000fea000b83ffff */
[----:B------:R-:W-:Y:S05]  /*1150*/  BRA `(.L_x_2) ;  /* 0x0000000800207947 */ /* 0x000fea0003800000 */
.L_x_1:
[----:B------:R-:W-:-:S13]  /*1160*/  ISETP.GT.AND P1, PT, R6, -0x604, PT ;  /* 0xfffff9fc0600780c */ /* 0x000fda0003f24270 */
[----:B------:R-:W-:Y:S05]  /*1170*/  @P1 BRA `(.L_x_2) ;  /* 0x0000000800181947 */ /* 0x000fea0003800000 */
[----:B------:R-:W0:Y:S01]  /*1180*/  LDC.64 R10, c[0x0][0x388] ;  /* 0x0000e200ff0a7b82 */ /* 0x000e220000000a00 */
[----:B------:R-:W-:-:S04]  /*1190*/  IADD3 R8, PT, PT, R2, -R7, RZ ;  /* 0x8000000702087210 */ /* 0x000fc80007ffe0ff */
[----:B------:R-:W-:-:S03]  /*11a0*/  LEA R8, R8, R8, 0x3 ;  /* 0x0000000808087211 */ /* 0x000fc600078e18ff */
[----:B------:R-:W1:Y:S08]  /*11b0*/  LDC.64 R14, c[0x0][0x380] ;  /* 0x0000e000ff0e7b82 */ /* 0x000e700000000a00 */
[----:B------:R-:W2:Y:S01]  /*11c0*/  LDC.64 R18, c[0x0][0x390] ;  /* 0x0000e400ff127b82 */ /* 0x000ea20000000a00 */
[----:B0-----:R-:W-:-:S05]  /*11d0*/  IMAD.WIDE R10, R8, 0x8, R10 ;  /* 0x00000008080a7825 */ /* 0x001fca00078e020a */
[----:B------:R-:W3:Y:S01]  /*11e0*/  LDG.E.64 R12, desc[UR6][R10.64] ;  /* 0x000000060a0c7981 */ /* 0x000ee2000c1e1b00 */
[----:B------:R-:W-:-:S05]  /*11f0*/  IADD3 R17, PT, PT, R3, R8, RZ ;  /* 0x0000000803117210 */ /* 0x000fca0007ffe0ff */
[----:B-1----:R-:W-:-:S04]  /*1200*/  IMAD.WIDE R14, R17, 0x8, R14 ;  /* 0x00000008110e7825 */ /* 0x002fc800078e020e */
[----:B--2---:R-:W-:Y:S02]  /*1210*/  IMAD.WIDE R18, R3, 0x8, R18 ;  /* 0x0000000803127825 */ /* 0x004fe400078e0212 */
[----:B------:R-:W2:Y:S04]  /*1220*/  LDG.E.64 R14, desc[UR6][R14.64] ;  /* 0x000000060e0e7981 */ /* 0x000ea8000c1e1b00 */
[----:B------:R-:W4:Y:S01]  /*1230*/  LDG.E.64 R16, desc[UR6][R18.64] ;  /* 0x0000000612107981 */ /* 0x000f22000c1e1b00 */
[----:B---3--:R-:W-:-:S06]  /*1240*/  IMAD.WIDE R12, R9, 0x8, R12 ;  /* 0x00000008090c7825 */ /* 0x008fcc00078e020c */
[----:B------:R-:W3:Y:S01]  /*1250*/  LDG.E.64 R12, desc[UR6][R12.64] ;  /* 0x000000060c0c7981 */ /* 0x000ee2000c1e1b00 */
[----:B------:R-:W-:-:S05]  /*1260*/  IADD3 R21, PT, PT, R9, R4, RZ ;  /* 0x0000000409157210 */ /* 0x000fca0007ffe0ff */
[----:B--2---:R-:W-:-:S04]  /*1270*/  IMAD.WIDE R20, R21, 0x4, R14 ;  /* 0x0000000415147825 */ /* 0x004fc800078e020e */
[----:B----4-:R-:W-:Y:S02]  /*1280*/  IMAD.WIDE R16, R4, 0x4, R16 ;  /* 0x0000000404107825 */ /* 0x010fe400078e0210 */
[----:B------:R-:W2:Y:S04]  /*1290*/  LDG.E R20, desc[UR6][R20.64] ;  /* 0x0000000614147981 */ /* 0x000ea8000c1e1900 */
[----:B------:R-:W2:Y:S01]  /*12a0*/  LDG.E R17, desc[UR6][R16.64] ;  /* 0x0000000610117981 */ /* 0x000ea2000c1e1900 */
[----:B---3--:R-:W-:-:S06]  /*12b0*/  IMAD.WIDE R22, R3, 0x8, R12 ;  /* 0x0000000803167825 */ /* 0x008fcc00078e020c */
[----:B------:R-:W3:Y:S01]  /*12c0*/  LDG.E.64 R22, desc[UR6][R22.64] ;  /* 0x0000000616167981 */ /* 0x000ee2000c1e1b00 */
[----:B------:R-:W-:Y:S05]  /*12d0*/  WARPSYNC.ALL ;  /* 0x0000000000007948 */ /* 0x000fea0003800000 */
[----:B--2---:R-:W-:Y:S01]  /*12e0*/  FMUL R25, R20, R17 ;  /* 0x0000001114197220 */ /* 0x004fe20000400000 */
[----:B------:R-:W-:Y:S01]  /*12f0*/  MOV R6, R2 ;  /* 0x0000000200067202 */ /* 0x000fe20000000f00 */
[----:B---3--:R-:W-:-:S05]  /*1300*/  IMAD.WIDE R18, R4, 0x4, R22 ;  /* 0x0000000404127825 */ /* 0x008fca00078e0216 */
[----:B------:R1:W-:Y:S01]  /*1310*/  STG.E desc[UR6][R18.64], R25 ;  /* 0x0000001912007986 */ /* 0x0003e2000c101906 */
[----:B------:R-:W-:Y:S06]  /*1320*/  BAR.SYNC.DEFER_BLOCKING 0x0 ;  /* 0x0000000000007b1d */ /* 0x000fec0000010000 */
[----:B------:R-:W-:Y:S05]  /*1330*/  @!P0 BRA `(.L_x_2) ;  /* 0x0000000400a88947 */ /* 0x000fea0003800000 */
[----:B------:R-:W-:-:S07]  /*1340*/  HFMA2 R6, -RZ, RZ, 0, 0 ;  /* 0x00000000ff067431 */ /* 0x000fce00000001ff */
.L_x_4:
[----:B--2---:R-:W2:Y:S02]  /*1350*/  LDG.E.64 R12, desc[UR6][R10.64] ;  /* 0x000000060a0c7981 */ /* 0x004ea4000c1e1b00 */
[----:B--2---:R-:W-:Y:S02]  /*1360*/  IMAD.WIDE R20, R9, 0x8, R12 ;  /* 0x0000000809147825 */ /* 0x004fe400078e020c */
[----:B------:R-:W0:Y:S04]  /*1370*/  LDC.64 R12, c[0x0][0x398] ;  /* 0x0000e600ff0c7b82 */ /* 0x000e280000000a00 */
[----:B------:R-:W1:Y:S01]  /*1380*/  LDG.E.64 R20, desc[UR6][R20.64] ;  /* 0x0000000614147981 */ /* 0x000e62000c1e1b00 */
[----:B0-----:R-:W-:-:S05]  /*1390*/  IMAD.WIDE R12, R8, 0x8, R12 ;  /* 0x00000008080c7825 */ /* 0x001fca00078e020c */
[----:B------:R-:W2:Y:S01]  /*13a0*/  LDG.E.64 R14, desc[UR6][R12.64] ;  /* 0x000000060c0e7981 */ /* 0x000ea2000c1e1b00 */
[----:B-1----:R-:W-:-:S06]  /*13b0*/  IMAD.WIDE.U32 R18, R6, 0x8, R20 ;  /* 0x0000000806127825 */ /* 0x002fcc00078e0014 */
[----:B------:R-:W3:Y:S01]  /*13c0*/  LDG.E.64 R18, desc[UR6][R18.64] ;  /* 0x0000000612127981 */ /* 0x000ee2000c1e1b00 */
[----:B--2---:R-:W-:-:S05]  /*13d0*/  IMAD.WIDE R16, R9, 0x4, R14 ;  /* 0x0000000409107825 */ /* 0x004fca00078e020e */
[----:B------:R-:W2:Y:S04]  /*13e0*/  LDG.E R15, desc[UR6][R16.64] ;  /* 0x00000006100f7981 */ /* 0x000ea8000c1e1900 */
[----:B---3--:R-:W2:Y:S02]  /*13f0*/  LDG.E R14, desc[UR6][R18.64] ;  /* 0x00000006120e7981 */ /* 0x008ea4000c1e1900 */
[----:B--2---:R-:W-:-:S05]  /*1400*/  FADD R27, R14, R15 ;  /* 0x0000000f0e1b7221 */ /* 0x004fca0000000000 */
[----:B------:R0:W-:Y:S04]  /*1410*/  STG.E desc[UR6][R16.64], R27 ;  /* 0x0000001b10007986 */ /* 0x0001e8000c101906 */
[----:B------:R-:W2:Y:S02]  /*1420*/  LDG.E.64 R14, desc[UR6][R10.64] ;  /* 0x000000060a0e7981 */ /* 0x000ea4000c1e1b00 */
[----:B--2---:R-:W-:Y:S02]  /*1430*/  IMAD.WIDE R24, R9, 0x8, R14 ;  /* 0x0000000809187825 */ /* 0x004fe400078e020e */
[----:B------:R-:W2:Y:S04]  /*1440*/  LDG.E.64 R14, desc[UR6][R12.64] ;  /* 0x000000060c0e7981 */ /* 0x000ea8000c1e1b00 */
[----:B------:R-:W3:Y:S02]  /*1450*/  LDG.E.64 R24, desc[UR6][R24.64] ;  /* 0x0000000618187981 */ /* 0x000ee4000c1e1b00 */
[----:B---3--:R-:W-:-:S06]  /*1460*/  IMAD.WIDE.U32 R22, R6, 0x8, R24 ;  /* 0x0000000806167825 */ /* 0x008fcc00078e0018 */
[----:B------:R-:W3:Y:S01]  /*1470*/  LDG.E.64 R22, desc[UR6][R22.64] ;  /* 0x0000000616167981 */ /* 0x000ee2000c1e1b00 */
[----:B--2---:R-:W-:-:S05]  /*1480*/  IMAD.WIDE R20, R9, 0x4, R14 ;  /* 0x0000000409147825 */ /* 0x004fca00078e020e */
[----:B------:R-:W2:Y:S04]  /*1490*/  LDG.E R15, desc[UR6][R20.64] ;  /* 0x00000006140f7981 */ /* 0x000ea8000c1e1900 */
[----:B---3--:R-:W2:Y:S02]  /*14a0*/  LDG.E R14, desc[UR6][R22.64+0x4] ;  /* 0x00000406160e7981 */ /* 0x008ea4000c1e1900 */
[----:B--2---:R-:W-:-:S05]  /*14b0*/  FADD R29, R14, R15 ;  /* 0x0000000f0e1d7221 */ /* 0x004fca0000000000 */
[----:B------:R1:W-:Y:S04]  /*14c0*/  STG.E desc[UR6][R20.64], R29 ;  /* 0x0000001d14007986 */ /* 0x0003e8000c101906 */
[----:B------:R-:W0:Y:S02]  /*14d0*/  LDG.E.64 R14, desc[UR6][R10.64] ;  /* 0x000000060a0e7981 */ /* 0x000e24000c1e1b00 */
[----:B0-----:R-:W-:Y:S02]  /*14e0*/  IMAD.WIDE R26, R9, 0x8, R14 ;  /* 0x00000008091a7825 */ /* 0x001fe400078e020e */
        /* <DEDUP_REMOVED lines=11> */
[----:B------:R-:W1:Y:S04]  /*15a0*/  LDG.E.64 R14, desc[UR6][R12.64] ;  /* 0x000000060c0e7981 */ /* 0x000e68000c1e1b00 */
[----:B------:R-:W2:Y:S02]  /*15b0*/  LDG.E.64 R24, desc[UR6][R24.64] ;  /* 0x0000000618187981 */ /* 0x000ea4000c1e1b00 */
[----:B--2---:R-:W-:-:S06]  /*15c0*/  IMAD.WIDE.U32 R22, R6, 0x8, R24 ;  /* 0x0000000806167825 */ /* 0x004fcc00078e0018 */
[----:B------:R-:W2:Y:S01]  /*15d0*/  LDG.E.64 R22, desc[UR6][R22.64] ;  /* 0x0000000616167981 */ /* 0x000ea2000c1e1b00 */
[----:B-1----:R-:W-:-:S05]  /*15e0*/  IMAD.WIDE R20, R9, 0x4, R14 ;  /* 0x0000000409147825 */ /* 0x002fca00078e020e */
        /* <DEDUP_REMOVED lines=8> */
[----:B--2---:R-:W-:-:S06]  /*1670*/  IMAD.WIDE.U32 R18, R6, 0x8, R26 ;  /* 0x0000000806127825 */ /* 0x004fcc00078e001a */
        /* <DEDUP_REMOVED lines=31> */
[----:B------:R-:W1:Y:S02]  /*1870*/  LDG.E.64 R22, desc[UR6][R22.64] ;  /* 0x0000000616167981 */ /* 0x000e64000c1e1b00 */
[----:B-1----:R-:W-:-:S06]  /*1880*/  IMAD.WIDE.U32 R20, R6, 0x8, R22 ;  /* 0x0000000806147825 */ /* 0x002fcc00078e0016 */
[----:B------:R-:W3:Y:S01]  /*1890*/  LDG.E.64 R20, desc[UR6][R20.64] ;  /* 0x0000000614147981 */ /* 0x000ee2000c1e1b00 */
[----:B--2---:R-:W-:-:S05]  /*18a0*/  IMAD.WIDE R14, R9, 0x4, R14 ;  /* 0x00000004090e7825 */ /* 0x004fca00078e020e */
[----:B------:R-:W2:Y:S04]  /*18b0*/  LDG.E R27, desc[UR6][R14.64] ;  /* 0x000000060e1b7981 */ /* 0x000ea8000c1e1900 */
[----:B---3--:R-:W2:Y:S02]  /*18c0*/  LDG.E R18, desc[UR6][R20.64+0x1c] ;  /* 0x00001c0614127981 */ /* 0x008ea4000c1e1900 */
[----:B--2---:R-:W-:-:S05]  /*18d0*/  FADD R27, R18, R27 ;  /* 0x0000001b121b7221 */ /* 0x004fca0000000000 */
[----:B------:R2:W-:Y:S04]  /*18e0*/  STG.E desc[UR6][R14.64], R27 ;  /* 0x0000001b0e007986 */ /* 0x0005e8000c101906 */
[----:B0-----:R-:W3:Y:S02]  /*18f0*/  LDG.E.64 R16, desc[UR6][R10.64] ;  /* 0x000000060a107981 */ /* 0x001ee4000c1e1b00 */
[----:B---3--:R-:W-:Y:S02]  /*1900*/  IMAD.WIDE R18, R9, 0x8, R16 ;  /* 0x0000000809127825 */ /* 0x008fe400078e0210 */
[----:B------:R-:W3:Y:S04]  /*1910*/  LDG.E.64 R16, desc[UR6][R12.64] ;  /* 0x000000060c107981 */ /* 0x000ee8000c1e1b00 */
[----:B------:R-:W4:Y:S02]  /*1920*/  LDG.E.64 R18, desc[UR6][R18.64] ;  /* 0x0000000612127981 */ /* 0x000f24000c1e1b00 */
[----:B----4-:R-:W-:-:S06]  /*1930*/  IMAD.WIDE.U32 R22, R6, 0x8, R18 ;  /* 0x0000000806167825 */ /* 0x010fcc00078e0012 */
[----:B------:R-:W4:Y:S01]  /*1940*/  LDG.E.64 R22, desc[UR6][R22.64] ;  /* 0x0000000616167981 */ /* 0x000f22000c1e1b00 */
[----:B---3--:R-:W-:-:S05]  /*1950*/  IMAD.WIDE R16, R9, 0x4, R16 ;  /* 0x0000000409107825 */ /* 0x008fca00078e0210 */
[----:B------:R-:W3:Y:S04]  /*1960*/  LDG.E R25, desc[UR6][R16.64] ;  /* 0x0000000610197981 */ /* 0x000ee8000c1e1900 */
[----:B----4-:R-:W3:Y:S01]  /*1970*/  LDG.E R20, desc[UR6][R22.64+0x20] ;  /* 0x0000200616147981 */ /* 0x010ee2000c1e1900 */
[----:B------:R-:W-:-:S04]  /*1980*/  IADD3 R6, PT, PT, R6, 0x1, RZ ;  /* 0x0000000106067810 */ /* 0x000fc80007ffe0ff */
[----:B------:R-:W-:Y:S01]  /*1990*/  ISETP.NE.AND P1, PT, R6, 0x9, PT ;  /* 0x000000090600780c */ /* 0x000fe20003f25270 */
[----:B---3--:R-:W-:-:S05]  /*19a0*/  FADD R25, R20, R25 ;  /* 0x0000001914197221 */ /* 0x008fca0000000000 */
[----:B------:R2:W-:Y:S07]  /*19b0*/  STG.E desc[UR6][R16.64], R25 ;  /* 0x0000001910007986 */ /* 0x0005ee000c101906 */
[----:B------:R-:W-:Y:S05]  /*19c0*/  @P1 BRA `(.L_x_4) ;  /* 0xfffffff800601947 */ /* 0x000fea000383ffff */
[----:B------:R-:W-:-:S07]  /*19d0*/  MOV R6, R2 ;  /* 0x0000000200067202 */ /* 0x000fce0000000f00 */
.L_x_2:
[----:B------:R-:W-:Y:S05]  /*19e0*/  BSYNC.RECONVERGENT B0 ;  /* 0x0000000000007941 */ /* 0x000fea0003800200 */
.L_x_0:
[----:B------:R-:W-:-:S04]  /*19f0*/  IADD3 R5, PT, PT, R5, 0x1, RZ ;  /* 0x0000000105057810 */ /* 0x000fc80007ffe0ff */
[----:B------:R-:W-:-:S13]  /*1a00*/  ISETP.NE.AND P1, PT, R5, 0x5, PT ;  /* 0x000000050500780c */ /* 0x000fda0003f25270 */
[----:B------:R-:W-:Y:S05]  /*1a10*/  @P1 BRA `(.L_x_5) ;  /* 0xffffffe400d81947 */ /* 0x000fea000383ffff */
[----:B------:R-:W-:Y:S05]  /*1a20*/  EXIT ;  /* 0x000000000000794d */ /* 0x000fea0003800000 */
.L_x_6:
[----:B------:R-:W-:-:S00]  /*1a30*/  BRA `(.L_x_6) ;  /* 0xfffffffc00fc7947 */ /* 0x000fc0000383ffff */
[----:B------:R-:W-:-:S00]  /*1a40*/  NOP ;  /* 0x0000000000007918 */ /* 0x000fc00000000000 */
        /* <DEDUP_REMOVED lines=11> */
.L_x_9:


//--------------------- .text._Z17convolutionkernelPPfPPS0_S0_S0_ --------------------------
	.section	.text._Z17convolutionkernelPPfPPS0_S0_S0_,"ax",@progbits
	.align	128
        .global         _Z17convolutionkernelPPfPPS0_S0_S0_
        .type           _Z17convolutionkernelPPfPPS0_S0_S0_,@function
        .size           _Z17convolutionkernelPPfPPS0_S0_S0_,(.L_x_10 - _Z17convolutionkernelPPfPPS0_S0_S0_)
        .other          _Z17convolutionkernelPPfPPS0_S0_S0_,@"STO_CUDA_ENTRY STV_DEFAULT"
_Z17convolutionkernelPPfPPS0_S0_S0_:
.text._Z17convolutionkernelPPfPPS0_S0_S0_:
[----:B------:R-:W-:Y:S01]  /*0000*/  LDC R1, c[0x0][0x37c] ;  /* 0x0000df00ff017b82 */ /* 0x000fe20000000800 */
[----:B------:R-:W0:Y:S07]  /*0010*/  S2R R4, SR_CTAID.Y ;  /* 0x0000000000047919 */ /* 0x000e2e0000002600 */
[----:B------:R-:W0:Y:S01]  /*0020*/  LDC.64 R2, c[0x0][0x388] ;  /* 0x0000e200ff027b82 */ /* 0x000e220000000a00 */
[----:B------:R-:W1:Y:S01]  /*0030*/  LDCU.64 UR8, c[0x0][0x358] ;  /* 0x00006b00ff0877ac */ /* 0x000e620008000a00 */
[----:B------:R-:W2:Y:S01]  /*0040*/  S2R R5, SR_TID.Y ;  /* 0x0000000000057919 */ /* 0x000ea20000002200 */
[----:B------:R-:W3:Y:S05]  /*0050*/  S2R R0, SR_CTAID.X ;  /* 0x0000000000007919 */ /* 0x000eea0000002500 */
[----:B------:R-:W4:Y:S08]  /*0060*/  LDC.64 R10, c[0x0][0x390] ;  /* 0x0000e400ff0a7b82 */ /* 0x000f300000000a00 */
[----:B------:R-:W5:Y:S01]  /*0070*/  LDC.64 R6, c[0x0][0x380] ;  /* 0x0000e000ff067b82 */ /* 0x000f620000000a00 */
[----:B0-----:R-:W-:-:S05]  /*0080*/  IMAD.WIDE.U32 R2, R4, 0x8, R2 ;  /* 0x0000000804027825 */ /* 0x001fca00078e0002 */
[----:B-1----:R-:W3:Y:S01]  /*0090*/  LDG.E.64 R8, desc[UR8][R2.64] ;  /* 0x0000000802087981 */ /* 0x002ee2000c1e1b00 */
[----:B--2---:R-:W-:Y:S01]  /*00a0*/  IADD3 R13, PT, PT, R4, R5, RZ ;  /* 0x00000005040d7210 */ /* 0x004fe20007ffe0ff */
[----:B----4-:R-:W-:-:S04]  /*00b0*/  IMAD.WIDE.U32 R10, R5, 0x8, R10 ;  /* 0x00000008050a7825 */ /* 0x010fc800078e000a */
[----:B-----5:R-:W-:Y:S02]  /*00c0*/  IMAD.WIDE.U32 R6, R13, 0x8, R6 ;  /* 0x000000080d067825 */ /* 0x020fe400078e0006 */
[----:B------:R-:W2:Y:S04]  /*00d0*/  LDG.E.64 R10, desc[UR8][R10.64] ;  /* 0x000000080a0a7981 */ /* 0x000ea8000c1e1b00 */
[----:B------:R-:W4:Y:S01]  /*00e0*/  LDG.E.64 R6, desc[UR8][R6.64] ;  /* 0x0000000806067981 */ /* 0x000f22000c1e1b00 */
[----:B------:R-:W0:Y:S01]  /*00f0*/  S2R R19, SR_TID.X ;  /* 0x0000000000137919 */ /* 0x000e220000002100 */
[----:B---3--:R-:W-:-:S06]  /*0100*/  IMAD.WIDE.U32 R14, R0, 0x8, R8 ;  /* 0x00000008000e7825 */ /* 0x008fcc00078e0008 */
[----:B------:R-:W3:Y:S01]  /*0110*/  LDG.E.64 R14, desc[UR8][R14.64] ;  /* 0x000000080e0e7981 */ /* 0x000ee2000c1e1b00 */
[----:B0-----:R-:W-:Y:S01]  /*0120*/  IADD3 R9, PT, PT, R0, R19, RZ ;  /* 0x0000001300097210 */ /* 0x001fe20007ffe0ff */
[----:B--2---:R-:W-:-:S04]  /*0130*/  IMAD.WIDE.U32 R12, R19, 0x4, R10 ;  /* 0x00000004130c7825 */ /* 0x004fc800078e000a */
[----:B----4-:R-:W-:Y:S02]  /*0140*/  IMAD.WIDE.U32 R8, R9, 0x4, R6 ;  /* 0x0000000409087825 */ /* 0x010fe400078e0006 */
[----:B------:R-:W2:Y:S04]  /*0150*/  LDG.E R13, desc[UR8][R12.64] ;  /* 0x000000080c0d7981 */ /* 0x000ea8000c1e1900 */
[----:B------:R-:W2:Y:S01]  /*0160*/  LDG.E R8, desc[UR8][R8.64] ;  /* 0x0000000808087981 */ /* 0x000ea2000c1e1900 */
[----:B---3--:R-:W-:-:S06]  /*0170*/  IMAD.WIDE.U32 R16, R5, 0x8, R14 ;  /* 0x0000000805107825 */ /* 0x008fcc00078e000e */
[----:B------:R-:W3:Y:S01]  /*0180*/  LDG.E.64 R16, desc[UR8][R16.64] ;  /* 0x0000000810107981 */ /* 0x000ee2000c1e1b00 */
[C---:B------:R-:W-:Y:S01]  /*0190*/  LOP3.LUT P0, RZ, R19.reuse, R5, RZ, 0xfc, !PT ;  /* 0x0000000513ff7212 */ /* 0x040fe2000780fcff */
[----:B--2---:R-:W-:Y:S01]  /*01a0*/  FMUL R5, R8, R13 ;  /* 0x0000000d08057220 */ /* 0x004fe20000400000 */
[----:B---3--:R-:W-:-:S05]  /*01b0*/  IMAD.WIDE.U32 R6, R19, 0x4, R16 ;  /* 0x0000000413067825 */ /* 0x008fca00078e0010 */
[----:B------:R0:W-:Y:S01]  /*01c0*/  STG.E desc[UR8][R6.64], R5 ;  /* 0x0000000506007986 */ /* 0x0001e2000c101908 */
[----:B------:R-:W-:Y:S06]  /*01d0*/  BAR.SYNC.DEFER_BLOCKING 0x0 ;  /* 0x0000000000007b1d */ /* 0x000fec0000010000 */
[----:B------:R-:W-:Y:S05]  /*01e0*/  @P0 EXIT ;  /* 0x000000000000094d */ /* 0x000fea0003800000 */
[----:B0-----:R-:W0:Y:S01]  /*01f0*/  LDC.64 R6, c[0x0][0x398] ;  /* 0x0000e600ff067b82 */ /* 0x001e220000000a00 */
[----:B------:R-:W-:Y:S01]  /*0200*/  UMOV UR4, URZ ;  /* 0x000000ff00047c82 */ /* 0x000fe20008000000 */
[----:B------:R-:W-:Y:S01]  /*0210*/  UMOV UR5, URZ ;  /* 0x000000ff00057c82 */ /* 0x000fe20008000000 */
[----:B------:R-:W-:Y:S01]  /*0220*/  UMOV UR6, URZ ;  /* 0x000000ff00067c82 */ /* 0x000fe20008000000 */
[----:B0-----:R-:W-:-:S07]  /*0230*/  IMAD.WIDE.U32 R4, R4, 0x8, R6 ;  /* 0x0000000804047825 */ /* 0x001fce00078e0006 */
.L_x_7:
[----:B0-----:R-:W2:Y:S04]  /*0240*/  LDG.E.64 R6, desc[UR8][R2.64] ;  /* 0x0000000802067981 */ /* 0x001ea8000c1e1b00 */
[----:B------:R-:W3:Y:S01]  /*0250*/  LDG.E.64 R10, desc[UR8][R4.64] ;  /* 0x00000008040a7981 */ /* 0x000ee2000c1e1b00 */
[----:B--2---:R-:W-:-:S06]  /*0260*/  IMAD.WIDE.U32 R6, R0, 0x8, R6 ;  /* 0x0000000800067825 */ /* 0x004fcc00078e0006 */
[----:B------:R-:W2:Y:S02]  /*0270*/  LDG.E.64 R6, desc[UR8][R6.64] ;  /* 0x0000000806067981 */ /* 0x000ea4000c1e1b00 */
[----:B--2---:R-:W-:-:S04]  /*0280*/  IADD3 R8, P0, PT, R6, UR5, RZ ;  /* 0x0000000506087c10 */ /* 0x004fc8000ff1e0ff */
[----:B------:R-:W-:-:S06]  /*0290*/  IADD3.X R9, PT, PT, R7, UR6, RZ, P0, !PT ;  /* 0x0000000607097c10 */ /* 0x000fcc00087fe4ff */
[----:B------:R-:W2:Y:S01]  /*02a0*/  LDG.E.64 R8, desc[UR8][R8.64] ;  /* 0x0000000808087981 */ /* 0x000ea2000c1e1b00 */
[----:B---3--:R-:W-:-:S05]  /*02b0*/  IMAD.WIDE.U32 R10, R0, 0x4, R10 ;  /* 0x00000004000a7825 */ /* 0x008fca00078e000a */
[----:B------:R-:W3:Y:S04]  /*02c0*/  LDG.E R13, desc[UR8][R10.64] ;  /* 0x000000080a0d7981 */ /* 0x000ee8000c1e1900 */
[----:B--2---:R-:W3:Y:S02]  /*02d0*/  LDG.E R12, desc[UR8][R8.64] ;  /* 0x00000008080c7981 */ /* 0x004ee4000c1e1900 */
[----:B---3--:R-:W-:-:S05]  /*02e0*/  FADD R17, R12, R13 ;  /* 0x0000000d0c117221 */ /* 0x008fca0000000000 */
[----:B------:R0:W-:Y:S04]  /*02f0*/  STG.E desc[UR8][R10.64], R17 ;  /* 0x000000110a007986 */ /* 0x0001e8000c101908 */
[----:B------:R-:W2:Y:S04]  /*0300*/  LDG.E.64 R12, desc[UR8][R2.64] ;  /* 0x00000008020c7981 */ /* 0x000ea8000c1e1b00 */
[----:B------:R-:W3:Y:S01]  /*0310*/  LDG.E.64 R14, desc[UR8][R4.64] ;  /* 0x00000008040e7981 */ /* 0x000ee2000c1e1b00 */
[----:B--2---:R-:W-:-:S06]  /*0320*/  IMAD.WIDE.U32 R12, R0, 0x8, R12 ;  /* 0x00000008000c7825 */ /* 0x004fcc00078e000c */
[----:B------:R-:W2:Y:S02]  /*0330*/  LDG.E.64 R12, desc[UR8][R12.64] ;  /* 0x000000080c0c7981 */ /* 0x000ea4000c1e1b00 */
[----:B--2---:R-:W-:-:S04]  /*0340*/  IADD3 R6, P0, PT, R12, UR5, RZ ;  /* 0x000000050c067c10 */ /* 0x004fc8000ff1e0ff */
[----:B------:R-:W-:-:S06]  /*0350*/  IADD3.X R7, PT, PT, R13, UR6, RZ, P0, !PT ;  /* 0x000000060d077c10 */ /* 0x000fcc00087fe4ff */
[----:B------:R-:W2:Y:S01]  /*0360*/  LDG.E.64 R6, desc[UR8][R6.64] ;  /* 0x0000000806067981 */ /* 0x000ea2000c1e1b00 */
[----:B---3--:R-:W-:-:S05]  /*0370*/  IMAD.WIDE.U32 R14, R0, 0x4, R14 ;  /* 0x00000004000e7825 */ /* 0x008fca00078e000e */
[----:B------:R-:W0:Y:S04]  /*0380*/  LDG.E R9, desc[UR8][R14.64] ;  /* 0x000000080e097981 */ /* 0x000e28000c1e1900 */
[----:B--2---:R-:W0:Y:S02]  /*0390*/  LDG.E R8, desc[UR8][R6.64+0x4] ;  /* 0x0000040806087981 */ /* 0x004e24000c1e1900 */
[----:B0-----:R-:W-:-:S05]  /*03a0*/  FADD R17, R8, R9 ;  /* 0x0000000908117221 */ /* 0x001fca0000000000 */
        /* <DEDUP_REMOVED lines=90> */
[----:B------:R-:W-:Y:S05]  /*0950*/  EXIT ;  /* 0x000000000000794d */ /* 0x000fea0003800000 */
.L_x_8:
        /* <DEDUP_REMOVED lines=10> */
.L_x_10:


//--------------------- .nv.shared.reserved.0     --------------------------
	.section	.nv.shared.reserved.0,"aw",@nobits
	.weak		__nv_reservedSMEM_offset_0_alias
	.size		__nv_reservedSMEM_offset_0_alias, 0, 64
	.other		__nv_reservedSMEM_offset_0_alias,@"STO_CUDA_RESERVED_SHARED STV_DEFAULT"
__nv_reservedSMEM_offset_0_alias:
	.zero		0
	.zero		64


//--------------------- .nv.constant0._Z23resizeconvolutionkernelPPfPPS0_S0_S0_ --------------------------
	.section	.nv.constant0._Z23resizeconvolutionkernelPPfPPS0_S0_S0_,"a",@progbits
	.sectionflags	@""
	.align	4
.nv.constant0._Z23resizeconvolutionkernelPPfPPS0_S0_S0_:
	.zero		928


//--------------------- .nv.constant0._Z17convolutionkernelPPfPPS0_S0_S0_ --------------------------
	.section	.nv.constant0._Z17convolutionkernelPPfPPS0_S0_S0_,"a",@progbits
	.sectionflags	@""
	.align	4
.nv.constant0._Z17convolutionkernelPPfPPS0_S0_S0_:
	.zero		928


//--------------------- SYMBOLS --------------------------

	.type		.nv.reservedSmem.offset0,@object
	.size		.nv.reservedSmem.offset0,0x4
